	.target	sm_90a

	.elftype	@"ET_EXEC"


//--------------------- .note.nv.tkinfo           --------------------------
	.section	.note.nv.tkinfo,"",@"SHT_NOTE"
	.sectionflags	@"SHF_NOTE_NV_TKINFO"
	.tkinfo
        /*0018*/ 	.word	0x00000002
        /*0030*/ 	.string	""
        /*0030*/ 	.string	"ptxas"
        /*0030*/ 	.string	"Cuda compilation tools, release 13.0, V13.0.88"
        /*0030*/ 	.string	"Build cuda_13.0.r13.0/compiler.36424714_0"
        /*0030*/ 	.string	"-arch sm_90a -m 64 "



//--------------------- .note.nv.cuinfo           --------------------------
	.section	.note.nv.cuinfo,"",@"SHT_NOTE"
	.sectionflags	@"SHF_NOTE_NV_CUINFO"
        /*0018*/ 	.short	0x0002
        /*001a*/ 	.short	0x005a
        /*001c*/ 	.short	0x0082
	.zero		2


//--------------------- .nv.info                  --------------------------
	.section	.nv.info,"",@"SHT_CUDA_INFO"
	.align	4


	//----- nvinfo : EIATTR_REGCOUNT
	.align		4
        /*0000*/ 	.byte	0x04, 0x2f
        /*0002*/ 	.short	(.L_16 - .L_15)
	.align		4
.L_15:
        /*0004*/ 	.word	index@(_ZN7cutlass13device_kernelINS_4gemm6kernel13GemmUniversalIN4cute5tupleIJiiiiEEENS1_10collective13CollectiveMmaINS1_39MainloopSm90TmaGmmaRmemAWarpSpecializedILi14ENS5_IJNS4_1CILi1EEESB_SB_EEENS1_32KernelTmaWarpSpecializedPingpongEEENS5_IJNSA_ILi64EEESF_NSA_ILi32EEEEEENS_10tfloat32_tENS5_IJlSB_lEEESI_NS5_IJSB_llEEENS4_8TiledMMAINS4_8MMA_AtomIJNS4_4SM904GMMA29MMA_64x64x8_F32TF32TF32_RS_TNILNSO_7ScaleInE1ELSQ_1EEEEEENS4_6LayoutISC_NS5_IJNSA_ILi0EEESU_SU_EEEEENS5_IJNS4_10UnderscoreESX_SX_EEEEENS4_13SM90_TMA_LOADENS4_14ComposedLayoutINS4_7SwizzleILi3ELi4ELi3EEENS4_18smem_ptr_flag_bitsILi32EEENST_INS5_IJNSA_ILi8EEESG_EEENS5_IJSG_SB_EEEEEEEvNS4_8identityES10_NS11_INS12_ILi1ELi4ELi3EEES15_NST_INS5_IJS16_S16_EEENS5_IJSB_S16_EEEEEEENS4_9Copy_AtomIJNS4_39AutoVectorizingCopyWithAssumedAlignmentILi128EEESI_EEES1B_EENS_8epilogue10collective6detail29Sm90TmaWarpSpecializedAdapterINS1N_15DefaultEpilogueISI_SJ_SJ_NS1M_6thread17LinearCombinationISI_Li1EffLNS1R_9ScaleType4KindE0ELNS_15FloatRoundStyleE2ESI_EENS1_15EpilogueDefaultEEEEEvvEEEEvNT_6ParamsE)
        /*0008*/ 	.word	0x000000a8


	//----- nvinfo : EIATTR_FRAME_SIZE
	.align		4
.L_16:
        /*000c*/ 	.byte	0x04, 0x11
        /*000e*/ 	.short	(.L_18 - .L_17)
	.align		4
.L_17:
        /*0010*/ 	.word	index@(_ZN7cutlass13device_kernelINS_4gemm6kernel13GemmUniversalIN4cute5tupleIJiiiiEEENS1_10collective13CollectiveMmaINS1_39MainloopSm90TmaGmmaRmemAWarpSpecializedILi14ENS5_IJNS4_1CILi1EEESB_SB_EEENS1_32KernelTmaWarpSpecializedPingpongEEENS5_IJNSA_ILi64EEESF_NSA_ILi32EEEEEENS_10tfloat32_tENS5_IJlSB_lEEESI_NS5_IJSB_llEEENS4_8TiledMMAINS4_8MMA_AtomIJNS4_4SM904GMMA29MMA_64x64x8_F32TF32TF32_RS_TNILNSO_7ScaleInE1ELSQ_1EEEEEENS4_6LayoutISC_NS5_IJNSA_ILi0EEESU_SU_EEEEENS5_IJNS4_10UnderscoreESX_SX_EEEEENS4_13SM90_TMA_LOADENS4_14ComposedLayoutINS4_7SwizzleILi3ELi4ELi3EEENS4_18smem_ptr_flag_bitsILi32EEENST_INS5_IJNSA_ILi8EEESG_EEENS5_IJSG_SB_EEEEEEEvNS4_8identityES10_NS11_INS12_ILi1ELi4ELi3EEES15_NST_INS5_IJS16_S16_EEENS5_IJSB_S16_EEEEEEENS4_9Copy_AtomIJNS4_39AutoVectorizingCopyWithAssumedAlignmentILi128EEESI_EEES1B_EENS_8epilogue10collective6detail29Sm90TmaWarpSpecializedAdapterINS1N_15DefaultEpilogueISI_SJ_SJ_NS1M_6thread17LinearCombinationISI_Li1EffLNS1R_9ScaleType4KindE0ELNS_15FloatRoundStyleE2ESI_EENS1_15EpilogueDefaultEEEEEvvEEEEvNT_6ParamsE)
        /*0014*/ 	.word	0x00000000


	//----- nvinfo : EIATTR_MIN_STACK_SIZE
	.align		4
.L_18:
        /*0018*/ 	.byte	0x04, 0x12
        /*001a*/ 	.short	(.L_20 - .L_19)
	.align		4
.L_19:
        /*001c*/ 	.word	index@(_ZN7cutlass13device_kernelINS_4gemm6kernel13GemmUniversalIN4cute5tupleIJiiiiEEENS1_10collective13CollectiveMmaINS1_39MainloopSm90TmaGmmaRmemAWarpSpecializedILi14ENS5_IJNS4_1CILi1EEESB_SB_EEENS1_32KernelTmaWarpSpecializedPingpongEEENS5_IJNSA_ILi64EEESF_NSA_ILi32EEEEEENS_10tfloat32_tENS5_IJlSB_lEEESI_NS5_IJSB_llEEENS4_8TiledMMAINS4_8MMA_AtomIJNS4_4SM904GMMA29MMA_64x64x8_F32TF32TF32_RS_TNILNSO_7ScaleInE1ELSQ_1EEEEEENS4_6LayoutISC_NS5_IJNSA_ILi0EEESU_SU_EEEEENS5_IJNS4_10UnderscoreESX_SX_EEEEENS4_13SM90_TMA_LOADENS4_14ComposedLayoutINS4_7SwizzleILi3ELi4ELi3EEENS4_18smem_ptr_flag_bitsILi32EEENST_INS5_IJNSA_ILi8EEESG_EEENS5_IJSG_SB_EEEEEEEvNS4_8identityES10_NS11_INS12_ILi1ELi4ELi3EEES15_NST_INS5_IJS16_S16_EEENS5_IJSB_S16_EEEEEEENS4_9Copy_AtomIJNS4_39AutoVectorizingCopyWithAssumedAlignmentILi128EEESI_EEES1B_EENS_8epilogue10collective6detail29Sm90TmaWarpSpecializedAdapterINS1N_15DefaultEpilogueISI_SJ_SJ_NS1M_6thread17LinearCombinationISI_Li1EffLNS1R_9ScaleType4KindE0ELNS_15FloatRoundStyleE2ESI_EENS1_15EpilogueDefaultEEEEEvvEEEEvNT_6ParamsE)
        /*0020*/ 	.word	0x00000000
.L_20:


//--------------------- .nv.compat                --------------------------
	.section	.nv.compat,"",@"SHT_CUDA_COMPAT_INFO"
	.align	4
        /*0000*/ 	.byte	0x02, 0x09, 0x01, 0x00, 0x02, 0x02, 0x04, 0x00, 0x02, 0x05, 0x05, 0x00, 0x03, 0x07, 0x01, 0x01
        /*0010*/ 	.byte	0x02, 0x03, 0x01, 0x00, 0x02, 0x06, 0x01, 0x00, 0x04, 0x0b, 0x08, 0x00, 0x00, 0x00, 0x00, 0x00
        /*0020*/ 	.byte	0x00, 0x00, 0x00, 0x00


//--------------------- .nv.info._ZN7cutlass13device_kernelINS_4gemm6kernel13GemmUniversalIN4cute5tupleIJiiiiEEENS1_10collective13CollectiveMmaINS1_39MainloopSm90TmaGmmaRmemAWarpSpecializedILi14ENS5_IJNS4_1CILi1EEESB_SB_EEENS1_32KernelTmaWarpSpecializedPingpongEEENS5_IJNSA_ILi64EEESF_NSA_ILi32EEEEEENS_10tfloat32_tENS5_IJlSB_lEEESI_NS5_IJSB_llEEENS4_8TiledMMAINS4_8MMA_AtomIJNS4_4SM904GMMA29MMA_64x64x8_F32TF32TF32_RS_TNILNSO_7ScaleInE1ELSQ_1EEEEEENS4_6LayoutISC_NS5_IJNSA_ILi0EEESU_SU_EEEEENS5_IJNS4_10UnderscoreESX_SX_EEEEENS4_13SM90_TMA_LOADENS4_14ComposedLayoutINS4_7SwizzleILi3ELi4ELi3EEENS4_18smem_ptr_flag_bitsILi32EEENST_INS5_IJNSA_ILi8EEESG_EEENS5_IJSG_SB_EEEEEEEvNS4_8identityES10_NS11_INS12_ILi1ELi4ELi3EEES15_NST_INS5_IJS16_S16_EEENS5_IJSB_S16_EEEEEEENS4_9Copy_AtomIJNS4_39AutoVectorizingCopyWithAssumedAlignmentILi128EEESI_EEES1B_EENS_8epilogue10collective6detail29Sm90TmaWarpSpecializedAdapterINS1N_15DefaultEpilogueISI_SJ_SJ_NS1M_6thread17LinearCombinationISI_Li1EffLNS1R_9ScaleType4KindE0ELNS_15FloatRoundStyleE2ESI_EENS1_15EpilogueDefaultEEEEEvvEEEEvNT_6ParamsE --------------------------
	.section	.nv.info._ZN7cutlass13device_kernelINS_4gemm6kernel13GemmUniversalIN4cute5tupleIJiiiiEEENS1_10collective13CollectiveMmaINS1_39MainloopSm90TmaGmmaRmemAWarpSpecializedILi14ENS5_IJNS4_1CILi1EEESB_SB_EEENS1_32KernelTmaWarpSpecializedPingpongEEENS5_IJNSA_ILi64EEESF_NSA_ILi32EEEEEENS_10tfloat32_tENS5_IJlSB_lEEESI_NS5_IJSB_llEEENS4_8TiledMMAINS4_8MMA_AtomIJNS4_4SM904GMMA29MMA_64x64x8_F32TF32TF32_RS_TNILNSO_7ScaleInE1ELSQ_1EEEEEENS4_6LayoutISC_NS5_IJNSA_ILi0EEESU_SU_EEEEENS5_IJNS4_10UnderscoreESX_SX_EEEEENS4_13SM90_TMA_LOADENS4_14ComposedLayoutINS4_7SwizzleILi3ELi4ELi3EEENS4_18smem_ptr_flag_bitsILi32EEENST_INS5_IJNSA_ILi8EEESG_EEENS5_IJSG_SB_EEEEEEEvNS4_8identityES10_NS11_INS12_ILi1ELi4ELi3EEES15_NST_INS5_IJS16_S16_EEENS5_IJSB_S16_EEEEEEENS4_9Copy_AtomIJNS4_39AutoVectorizingCopyWithAssumedAlignmentILi128EEESI_EEES1B_EENS_8epilogue10collective6detail29Sm90TmaWarpSpecializedAdapterINS1N_15DefaultEpilogueISI_SJ_SJ_NS1M_6thread17LinearCombinationISI_Li1EffLNS1R_9ScaleType4KindE0ELNS_15FloatRoundStyleE2ESI_EENS1_15EpilogueDefaultEEEEEvvEEEEvNT_6ParamsE,"",@"SHT_CUDA_INFO"
	.sectionflags	@""
	.align	4


	//----- nvinfo : EIATTR_CUDA_API_VERSION
	.align		4
        /*0000*/ 	.byte	0x04, 0x37
        /*0002*/ 	.short	(.L_22 - .L_21)
.L_21:
        /*0004*/ 	.word	0x00000082


	//----- nvinfo : EIATTR_KPARAM_INFO
	.align		4
.L_22:
        /*0008*/ 	.byte	0x04, 0x17
        /*000a*/ 	.short	(.L_24 - .L_23)
.L_23:
        /*000c*/ 	.word	0x00000000
        /*0010*/ 	.short	0x0000
        /*0012*/ 	.short	0x0070
        /*0014*/ 	.byte	0x00, 0xf0, 0x01, 0x10


	//----- nvinfo : EIATTR_SPARSE_MMA_MASK
	.align		4
.L_24:
        /*0018*/ 	.byte	0x03, 0x50
        /*001a*/ 	.short	0x0000


	//----- nvinfo : EIATTR_MAXREG_COUNT
	.align		4
        /*001c*/ 	.byte	0x03, 0x1b
        /*001e*/ 	.short	0x00a8


	//----- nvinfo : EIATTR_NUM_BARRIERS
	.align		4
        /*0020*/ 	.byte	0x02, 0x4c
        /*0022*/ 	.byte	0x01
	.zero		1


	//----- nvinfo : EIATTR_EXTERNS
	.align		4
        /*0024*/ 	.byte	0x04, 0x0f
        /*0026*/ 	.short	(.L_26 - .L_25)


	//   ....[0]....
	.align		4
.L_25:
        /*0028*/ 	.word	index@(__assertfail)


	//----- nvinfo : EIATTR_MERCURY_ISA_VERSION
	.align		4
.L_26:
        /*002c*/ 	.byte	0x03, 0x5f
        /*002e*/ 	.short	0x0101


	//----- nvinfo : EIATTR_INT_WARP_WIDE_INSTR_OFFSETS
	.align		4
        /*0030*/ 	.byte	0x04, 0x31
        /*0032*/ 	.short	(.L_28 - .L_27)


	//   ....[0]....
.L_27:
        /*0034*/ 	.word	0x00000600


	//   ....[1]....
        /*0038*/ 	.word	0x00000610


	//   ....[2]....
        /*003c*/ 	.word	0x00000680


	//   ....[3]....
        /*0040*/ 	.word	0x00000690


	//   ....[4]....
        /*0044*/ 	.word	0x000006a0


	//   ....[5]....
        /*0048*/ 	.word	0x000006c0


	//   ....[6]....
        /*004c*/ 	.word	0x00000720


	//   ....[7]....
        /*0050*/ 	.word	0x00000740


	//----- nvinfo : EIATTR_COOP_GROUP_MASK_REGIDS
	.align		4
.L_28:
        /*0054*/ 	.byte	0x04, 0x29
        /*0056*/ 	.short	(.L_30 - .L_29)


	//   ....[0]....
.L_29:
        /*0058*/ 	.word	0xffffffff


	//   ....[1]....
        /*005c*/ 	.word	0xffffffff


	//   ....[2]....
        /*0060*/ 	.word	0xffffffff


	//   ....[3]....
        /*0064*/ 	.word	0xffffffff


	//   ....[4]....
        /*0068*/ 	.word	0xffffffff


	//   ....[5]....
        /*006c*/ 	.word	0xffffffff


	//   ....[6]....
        /*0070*/ 	.word	0x0500000f


	//----- nvinfo : EIATTR_COOP_GROUP_INSTR_OFFSETS
	.align		4
.L_30:
        /*0074*/ 	.byte	0x04, 0x28
        /*0076*/ 	.short	(.L_32 - .L_31)


	//   ....[0]....
.L_31:
        /*0078*/ 	.word	0x00000050


	//   ....[1]....
        /*007c*/ 	.word	0x00000080


	//   ....[2]....
        /*0080*/ 	.word	0x00000180


	//   ....[3]....
        /*0084*/ 	.word	0x00000500


	//   ....[4]....
        /*0088*/ 	.word	0x00000540


	//   ....[5]....
        /*008c*/ 	.word	0x00000580


	//   ....[6]....
        /*0090*/ 	.word	0x00006f90


	//----- nvinfo : EIATTR_REG_RECONFIG
	.align		4
.L_32:
        /*0094*/ 	.byte	0x01, 0x54
	.zero		2


	//----- nvinfo : EIATTR_SYSCALL_OFFSETS
	.align		4
        /*0098*/ 	.byte	0x04, 0x46
        /*009a*/ 	.short	(.L_34 - .L_33)


	//   ....[0]....
.L_33:
        /*009c*/ 	.word	0x000017c0


	//   ....[1]....
        /*00a0*/ 	.word	0x00001900


	//   ....[2]....
        /*00a4*/ 	.word	0x000019f0


	//   ....[3]....
        /*00a8*/ 	.word	0x000057f0


	//   ....[4]....
        /*00ac*/ 	.word	0x00005920


	//----- nvinfo : EIATTR_MBARRIER_INSTR_OFFSETS
	.align		4
.L_34:
        /*00b0*/ 	.byte	0x04, 0x39
        /*00b2*/ 	.short	(.L_36 - .L_35)


	//   ....[0]....
.L_35:
        /*00b4*/ 	.word	0x00000320
        /*00b8*/ 	.word	0x000000ff
        /*00bc*/ 	.word	0x00000000
        /*00c0*/ 	.short	0x0100
        /*00c2*/ 	.byte	0x05
	.zero		1


	//   ....[1]....
        /*00c4*/ 	.word	0x00000330
        /*00c8*/ 	.word	0x000000ff
        /*00cc*/ 	.word	0x00000070
        /*00d0*/ 	.short	0x0100
        /*00d2*/ 	.byte	0x05
	.zero		1


	//   ....[2]....
        /*00d4*/ 	.word	0x00000340
        /*00d8*/ 	.word	0x000000ff
        /*00dc*/ 	.word	0x00000008
        /*00e0*/ 	.short	0x0100
        /*00e2*/ 	.byte	0x05
	.zero		1


	//   ....[3]....
        /*00e4*/ 	.word	0x00000350
        /*00e8*/ 	.word	0x000000ff
        /*00ec*/ 	.word	0x00000078
        /*00f0*/ 	.short	0x0100
        /*00f2*/ 	.byte	0x05
	.zero		1


	//   ....[4]....
        /*00f4*/ 	.word	0x00000360
        /*00f8*/ 	.word	0x000000ff
        /*00fc*/ 	.word	0x00000010
        /*0100*/ 	.short	0x0100
        /*0102*/ 	.byte	0x05
	.zero		1


	//   ....[5]....
        /*0104*/ 	.word	0x00000370
        /*0108*/ 	.word	0x000000ff
        /*010c*/ 	.word	0x00000080
        /*0110*/ 	.short	0x0100
        /*0112*/ 	.byte	0x05
	.zero		1


	//   ....[6]....
        /*0114*/ 	.word	0x00000380
        /*0118*/ 	.word	0x000000ff
        /*011c*/ 	.word	0x00000018
        /*0120*/ 	.short	0x0100
        /*0122*/ 	.byte	0x05
	.zero		1


	//   ....[7]....
        /*0124*/ 	.word	0x00000390
        /*0128*/ 	.word	0x000000ff
        /*012c*/ 	.word	0x00000088
        /*0130*/ 	.short	0x0100
        /*0132*/ 	.byte	0x05
	.zero		1


	//   ....[8]....
        /*0134*/ 	.word	0x000003a0
        /*0138*/ 	.word	0x000000ff
        /*013c*/ 	.word	0x00000020
        /*0140*/ 	.short	0x0100
        /*0142*/ 	.byte	0x05
	.zero		1


	//   ....[9]....
        /*0144*/ 	.word	0x000003b0
        /*0148*/ 	.word	0x000000ff
        /*014c*/ 	.word	0x00000090
        /*0150*/ 	.short	0x0100
        /*0152*/ 	.byte	0x05
	.zero		1


	//   ....[10]....
        /*0154*/ 	.word	0x000003c0
        /*0158*/ 	.word	0x000000ff
        /*015c*/ 	.word	0x00000028
        /*0160*/ 	.short	0x0100
        /*0162*/ 	.byte	0x05
	.zero		1


	//   ....[11]....
        /*0164*/ 	.word	0x000003d0
        /*0168*/ 	.word	0x000000ff
        /*016c*/ 	.word	0x00000098
        /*0170*/ 	.short	0x0100
        /*0172*/ 	.byte	0x05
	.zero		1


	//   ....[12]....
        /*0174*/ 	.word	0x000003e0
        /*0178*/ 	.word	0x000000ff
        /*017c*/ 	.word	0x00000030
        /*0180*/ 	.short	0x0100
        /*0182*/ 	.byte	0x05
	.zero		1


	//   ....[13]....
        /*0184*/ 	.word	0x000003f0
        /*0188*/ 	.word	0x000000ff
        /*018c*/ 	.word	0x000000a0
        /*0190*/ 	.short	0x0100
        /*0192*/ 	.byte	0x05
	.zero		1


	//   ....[14]....
        /*0194*/ 	.word	0x00000400
        /*0198*/ 	.word	0x000000ff
        /*019c*/ 	.word	0x00000038
        /*01a0*/ 	.short	0x0100
        /*01a2*/ 	.byte	0x05
	.zero		1


	//   ....[15]....
        /*01a4*/ 	.word	0x00000410
        /*01a8*/ 	.word	0x000000ff
        /*01ac*/ 	.word	0x000000a8
        /*01b0*/ 	.short	0x0100
        /*01b2*/ 	.byte	0x05
	.zero		1


	//   ....[16]....
        /*01b4*/ 	.word	0x00000420
        /*01b8*/ 	.word	0x000000ff
        /*01bc*/ 	.word	0x00000040
        /*01c0*/ 	.short	0x0100
        /*01c2*/ 	.byte	0x05
	.zero		1


	//   ....[17]....
        /*01c4*/ 	.word	0x00000430
        /*01c8*/ 	.word	0x000000ff
        /*01cc*/ 	.word	0x000000b0
        /*01d0*/ 	.short	0x0100
        /*01d2*/ 	.byte	0x05
	.zero		1


	//   ....[18]....
        /*01d4*/ 	.word	0x00000440
        /*01d8*/ 	.word	0x000000ff
        /*01dc*/ 	.word	0x00000048
        /*01e0*/ 	.short	0x0100
        /*01e2*/ 	.byte	0x05
	.zero		1


	//   ....[19]....
        /*01e4*/ 	.word	0x00000450
        /*01e8*/ 	.word	0x000000ff
        /*01ec*/ 	.word	0x000000b8
        /*01f0*/ 	.short	0x0100
        /*01f2*/ 	.byte	0x05
	.zero		1


	//   ....[20]....
        /*01f4*/ 	.word	0x00000460
        /*01f8*/ 	.word	0x000000ff
        /*01fc*/ 	.word	0x00000050
        /*0200*/ 	.short	0x0100
        /*0202*/ 	.byte	0x05
	.zero		1


	//   ....[21]....
        /*0204*/ 	.word	0x00000470
        /*0208*/ 	.word	0x000000ff
        /*020c*/ 	.word	0x000000c0
        /*0210*/ 	.short	0x0100
        /*0212*/ 	.byte	0x05
	.zero		1


	//   ....[22]....
        /*0214*/ 	.word	0x00000480
        /*0218*/ 	.word	0x000000ff
        /*021c*/ 	.word	0x00000058
        /*0220*/ 	.short	0x0100
        /*0222*/ 	.byte	0x05
	.zero		1


	//   ....[23]....
        /*0224*/ 	.word	0x00000490
        /*0228*/ 	.word	0x000000ff
        /*022c*/ 	.word	0x000000c8
        /*0230*/ 	.short	0x0100
        /*0232*/ 	.byte	0x05
	.zero		1


	//   ....[24]....
        /*0234*/ 	.word	0x000004a0
        /*0238*/ 	.word	0x000000ff
        /*023c*/ 	.word	0x00000060
        /*0240*/ 	.short	0x0100
        /*0242*/ 	.byte	0x05
	.zero		1


	//   ....[25]....
        /*0244*/ 	.word	0x000004b0
        /*0248*/ 	.word	0x000000ff
        /*024c*/ 	.word	0x000000d0
        /*0250*/ 	.short	0x0100
        /*0252*/ 	.byte	0x05
	.zero		1


	//   ....[26]....
        /*0254*/ 	.word	0x000004c0
        /*0258*/ 	.word	0x000000ff
        /*025c*/ 	.word	0x00000068
        /*0260*/ 	.short	0x0100
        /*0262*/ 	.byte	0x05
	.zero		1


	//   ....[27]....
        /*0264*/ 	.word	0x000004d0
        /*0268*/ 	.word	0x000000ff
        /*026c*/ 	.word	0x000000d8
        /*0270*/ 	.short	0x0100
        /*0272*/ 	.byte	0x05
	.zero		1


	//   ....[28]....
        /*0274*/ 	.word	0x00000760
        /*0278*/ 	.word	0x000000ff
        /*027c*/ 	.word	0x00000110
        /*0280*/ 	.short	0x0100
        /*0282*/ 	.byte	0x05
	.zero		1


	//   ....[29]....
        /*0284*/ 	.word	0x00000770
        /*0288*/ 	.word	0x000000ff
        /*028c*/ 	.word	0x00000118
        /*0290*/ 	.short	0x0100
        /*0292*/ 	.byte	0x05
	.zero		1


	//   ....[30]....
        /*0294*/ 	.word	0x000007b0
        /*0298*/ 	.word	0x000000ff
        /*029c*/ 	.word	0x000000f0
        /*02a0*/ 	.short	0x0100
        /*02a2*/ 	.byte	0x0a
	.zero		1


	//   ....[31]....
        /*02a4*/ 	.word	0x000007d0
        /*02a8*/ 	.word	0x000000ff
        /*02ac*/ 	.word	0x000000f8
        /*02b0*/ 	.short	0x0100
        /*02b2*/ 	.byte	0x0a
	.zero		1


	//   ....[32]....
        /*02b4*/ 	.word	0x000007e0
        /*02b8*/ 	.word	0x000000ff
        /*02bc*/ 	.word	0x00000100
        /*02c0*/ 	.short	0x0100
        /*02c2*/ 	.byte	0x0a
	.zero		1


	//   ....[33]....
        /*02c4*/ 	.word	0x000007f0
        /*02c8*/ 	.word	0x000000ff
        /*02cc*/ 	.word	0x00000108
        /*02d0*/ 	.short	0x0100
        /*02d2*/ 	.byte	0x0a
	.zero		1


	//   ....[34]....
        /*02d4*/ 	.word	0x00001670
        /*02d8*/ 	.word	0x00000043
        /*02dc*/ 	.word	0x00000000
        /*02e0*/ 	.short	0x010a
        /*02e2*/ 	.byte	0x28
	.zero		1


	//   ....[35]....
        /*02e4*/ 	.word	0x00001aa0
        /*02e8*/ 	.word	0x00000003
        /*02ec*/ 	.word	0x00000000
        /*02f0*/ 	.short	0x010a
        /*02f2*/ 	.byte	0x3f
	.zero		1


	//   ....[36]....
        /*02f4*/ 	.word	0x00001ae0
        /*02f8*/ 	.word	0x00000003
        /*02fc*/ 	.word	0x00000000
        /*0300*/ 	.short	0x010a
        /*0302*/ 	.byte	0x3f
	.zero		1


	//   ....[37]....
        /*0304*/ 	.word	0x00001c20
        /*0308*/ 	.word	0x00000003
        /*030c*/ 	.word	0x00000000
        /*0310*/ 	.short	0x010a
        /*0312*/ 	.byte	0x3f
	.zero		1


	//   ....[38]....
        /*0314*/ 	.word	0x00001f90
        /*0318*/ 	.word	0x00000003
        /*031c*/ 	.word	0x00000000
        /*0320*/ 	.short	0x010a
        /*0322*/ 	.byte	0x3f
	.zero		1


	//   ....[39]....
        /*0324*/ 	.word	0x00002140
        /*0328*/ 	.word	0x00000007
        /*032c*/ 	.word	0x00000000
        /*0330*/ 	.short	0x010a
        /*0332*/ 	.byte	0x3f
	.zero		1


	//   ....[40]....
        /*0334*/ 	.word	0x00002320
        /*0338*/ 	.word	0x000000ff
        /*033c*/ 	.word	0x00000000
        /*0340*/ 	.short	0x0101
        /*0342*/ 	.byte	0x05
	.zero		1


	//   ....[41]....
        /*0344*/ 	.word	0x000024b0
        /*0348*/ 	.word	0x00000007
        /*034c*/ 	.word	0x00000000
        /*0350*/ 	.short	0x010a
        /*0352*/ 	.byte	0x3f
	.zero		1


	//   ....[42]....
        /*0354*/ 	.word	0x000027f0
        /*0358*/ 	.word	0x000000ff
        /*035c*/ 	.word	0x00000000
        /*0360*/ 	.short	0x0101
        /*0362*/ 	.byte	0x04
	.zero		1


	//   ....[43]....
        /*0364*/ 	.word	0x00002940
        /*0368*/ 	.word	0x0000003e
        /*036c*/ 	.word	0x00000000
        /*0370*/ 	.short	0x0101
        /*0372*/ 	.byte	0x2a
	.zero		1


	//   ....[44]....
        /*0374*/ 	.word	0x00002a10
        /*0378*/ 	.word	0x000000ff
        /*037c*/ 	.word	0x00000000
        /*0380*/ 	.short	0x0101
        /*0382*/ 	.byte	0x06
	.zero		1


	//   ....[45]....
        /*0384*/ 	.word	0x00002ac0
        /*0388*/ 	.word	0x00000043
        /*038c*/ 	.word	0x00000010
        /*0390*/ 	.short	0x010a
        /*0392*/ 	.byte	0x28
	.zero		1


	//   ....[46]....
        /*0394*/ 	.word	0x00004e00
        /*0398*/ 	.word	0x0000003f
        /*039c*/ 	.word	0x00000000
        /*03a0*/ 	.short	0x0101
        /*03a2*/ 	.byte	0x2a
	.zero		1


	//   ....[47]....
        /*03a4*/ 	.word	0x00005a60
        /*03a8*/ 	.word	0x00000007
        /*03ac*/ 	.word	0x00000070
        /*03b0*/ 	.short	0x010a
        /*03b2*/ 	.byte	0x3f
	.zero		1


	//   ....[48]....
        /*03b4*/ 	.word	0x00006050
        /*03b8*/ 	.word	0x00000003
        /*03bc*/ 	.word	0x00000118
        /*03c0*/ 	.short	0x0101
        /*03c2*/ 	.byte	0x3f
	.zero		1


	//   ....[49]....
        /*03c4*/ 	.word	0x00006750
        /*03c8*/ 	.word	0x00000005
        /*03cc*/ 	.word	0x00000000
        /*03d0*/ 	.short	0x010a
        /*03d2*/ 	.byte	0x3f
	.zero		1


	//   ....[50]....
        /*03d4*/ 	.word	0x000067d0
        /*03d8*/ 	.word	0x00000007
        /*03dc*/ 	.word	0x00000000
        /*03e0*/ 	.short	0x010a
        /*03e2*/ 	.byte	0x3f
	.zero		1


	//   ....[51]....
        /*03e4*/ 	.word	0x00006860
        /*03e8*/ 	.word	0x00000006
        /*03ec*/ 	.word	0x00000000
        /*03f0*/ 	.short	0x010a
        /*03f2*/ 	.byte	0x3f
	.zero		1


	//   ....[52]....
        /*03f4*/ 	.word	0x000068f0
        /*03f8*/ 	.word	0x00000009
        /*03fc*/ 	.word	0x00000000
        /*0400*/ 	.short	0x010a
        /*0402*/ 	.byte	0x3f
	.zero		1


	//   ....[53]....
        /*0404*/ 	.word	0x00006980
        /*0408*/ 	.word	0x00000006
        /*040c*/ 	.word	0x00000000
        /*0410*/ 	.short	0x010a
        /*0412*/ 	.byte	0x3f
	.zero		1


	//   ....[54]....
        /*0414*/ 	.word	0x00006a10
        /*0418*/ 	.word	0x00000009
        /*041c*/ 	.word	0x00000000
        /*0420*/ 	.short	0x010a
        /*0422*/ 	.byte	0x3f
	.zero		1


	//   ....[55]....
        /*0424*/ 	.word	0x00006aa0
        /*0428*/ 	.word	0x00000006
        /*042c*/ 	.word	0x00000000
        /*0430*/ 	.short	0x010a
        /*0432*/ 	.byte	0x3f
	.zero		1


	//   ....[56]....
        /*0434*/ 	.word	0x00006b30
        /*0438*/ 	.word	0x00000009
        /*043c*/ 	.word	0x00000000
        /*0440*/ 	.short	0x010a
        /*0442*/ 	.byte	0x3f
	.zero		1


	//   ....[57]....
        /*0444*/ 	.word	0x00006bc0
        /*0448*/ 	.word	0x00000006
        /*044c*/ 	.word	0x00000000
        /*0450*/ 	.short	0x010a
        /*0452*/ 	.byte	0x3f
	.zero		1


	//   ....[58]....
        /*0454*/ 	.word	0x00006c50
        /*0458*/ 	.word	0x00000009
        /*045c*/ 	.word	0x00000000
        /*0460*/ 	.short	0x010a
        /*0462*/ 	.byte	0x3f
	.zero		1


	//   ....[59]....
        /*0464*/ 	.word	0x00006ce0
        /*0468*/ 	.word	0x00000006
        /*046c*/ 	.word	0x00000000
        /*0470*/ 	.short	0x010a
        /*0472*/ 	.byte	0x3f
	.zero		1


	//   ....[60]....
        /*0474*/ 	.word	0x00006d70
        /*0478*/ 	.word	0x00000009
        /*047c*/ 	.word	0x00000000
        /*0480*/ 	.short	0x010a
        /*0482*/ 	.byte	0x3f
	.zero		1


	//   ....[61]....
        /*0484*/ 	.word	0x00006e00
        /*0488*/ 	.word	0x00000006
        /*048c*/ 	.word	0x00000000
        /*0490*/ 	.short	0x010a
        /*0492*/ 	.byte	0x3f
	.zero		1


	//   ....[62]....
        /*0494*/ 	.word	0x00006e90
        /*0498*/ 	.word	0x00000003
        /*049c*/ 	.word	0x00000000
        /*04a0*/ 	.short	0x010a
        /*04a2*/ 	.byte	0x3f
	.zero		1


	//   ....[63]....
        /*04a4*/ 	.word	0x00006f00
        /*04a8*/ 	.word	0x00000003
        /*04ac*/ 	.word	0x00000000
        /*04b0*/ 	.short	0x010a
        /*04b2*/ 	.byte	0x3f
	.zero		1


	//   ....[64]....
        /*04b4*/ 	.word	0x00006fc0
        /*04b8*/ 	.word	0x00000003
        /*04bc*/ 	.word	0x00000000
        /*04c0*/ 	.short	0x010a
        /*04c2*/ 	.byte	0x3f
	.zero		1


	//   ....[65]....
        /*04c4*/ 	.word	0x00007010
        /*04c8*/ 	.word	0x00000003
        /*04cc*/ 	.word	0x00000000
        /*04d0*/ 	.short	0x010a
        /*04d2*/ 	.byte	0x3f
	.zero		1


	//   ....[66]....
        /*04d4*/ 	.word	0x00007060
        /*04d8*/ 	.word	0x00000007
        /*04dc*/ 	.word	0x00000000
        /*04e0*/ 	.short	0x010a
        /*04e2*/ 	.byte	0x3f
	.zero		1


	//   ....[67]....
        /*04e4*/ 	.word	0x000070c0
        /*04e8*/ 	.word	0x00000003
        /*04ec*/ 	.word	0x00000010
        /*04f0*/ 	.short	0x010a
        /*04f2*/ 	.byte	0x3f
	.zero		1


	//   ....[68]....
        /*04f4*/ 	.word	0x00007190
        /*04f8*/ 	.word	0x00000007
        /*04fc*/ 	.word	0x00000070
        /*0500*/ 	.short	0x010a
        /*0502*/ 	.byte	0x3f
	.zero		1


	//   ....[69]....
        /*0504*/ 	.word	0x00007260
        /*0508*/ 	.word	0x00000005
        /*050c*/ 	.word	0x00000000
        /*0510*/ 	.short	0x010a
        /*0512*/ 	.byte	0x3f
	.zero		1


	//   ....[70]....
        /*0514*/ 	.word	0x000072b0
        /*0518*/ 	.word	0x00000007
        /*051c*/ 	.word	0x00000000
        /*0520*/ 	.short	0x010a
        /*0522*/ 	.byte	0x3f
	.zero		1


	//   ....[71]....
        /*0524*/ 	.word	0x00007300
        /*0528*/ 	.word	0x00000006
        /*052c*/ 	.word	0x00000000
        /*0530*/ 	.short	0x010a
        /*0532*/ 	.byte	0x3f
	.zero		1


	//   ....[72]....
        /*0534*/ 	.word	0x00007350
        /*0538*/ 	.word	0x00000009
        /*053c*/ 	.word	0x00000000
        /*0540*/ 	.short	0x010a
        /*0542*/ 	.byte	0x3f
	.zero		1


	//   ....[73]....
        /*0544*/ 	.word	0x000073a0
        /*0548*/ 	.word	0x00000006
        /*054c*/ 	.word	0x00000000
        /*0550*/ 	.short	0x010a
        /*0552*/ 	.byte	0x3f
	.zero		1


	//   ....[74]....
        /*0554*/ 	.word	0x000073f0
        /*0558*/ 	.word	0x00000009
        /*055c*/ 	.word	0x00000000
        /*0560*/ 	.short	0x010a
        /*0562*/ 	.byte	0x3f
	.zero		1


	//   ....[75]....
        /*0564*/ 	.word	0x00007440
        /*0568*/ 	.word	0x00000006
        /*056c*/ 	.word	0x00000000
        /*0570*/ 	.short	0x010a
        /*0572*/ 	.byte	0x3f
	.zero		1


	//   ....[76]....
        /*0574*/ 	.word	0x00007490
        /*0578*/ 	.word	0x00000009
        /*057c*/ 	.word	0x00000000
        /*0580*/ 	.short	0x010a
        /*0582*/ 	.byte	0x3f
	.zero		1


	//   ....[77]....
        /*0584*/ 	.word	0x000074e0
        /*0588*/ 	.word	0x00000006
        /*058c*/ 	.word	0x00000000
        /*0590*/ 	.short	0x010a
        /*0592*/ 	.byte	0x3f
	.zero		1


	//   ....[78]....
        /*0594*/ 	.word	0x00007530
        /*0598*/ 	.word	0x00000009
        /*059c*/ 	.word	0x00000000
        /*05a0*/ 	.short	0x010a
        /*05a2*/ 	.byte	0x3f
	.zero		1


	//   ....[79]....
        /*05a4*/ 	.word	0x00007580
        /*05a8*/ 	.word	0x00000006
        /*05ac*/ 	.word	0x00000000
        /*05b0*/ 	.short	0x010a
        /*05b2*/ 	.byte	0x3f
	.zero		1


	//   ....[80]....
        /*05b4*/ 	.word	0x000075d0
        /*05b8*/ 	.word	0x00000009
        /*05bc*/ 	.word	0x00000000
        /*05c0*/ 	.short	0x010a
        /*05c2*/ 	.byte	0x3f
	.zero		1


	//   ....[81]....
        /*05c4*/ 	.word	0x00007620
        /*05c8*/ 	.word	0x00000006
        /*05cc*/ 	.word	0x00000000
        /*05d0*/ 	.short	0x010a
        /*05d2*/ 	.byte	0x3f
	.zero		1


	//----- nvinfo : EIATTR_NUM_MBARRIERS
	.align		4
.L_36:
        /*05d4*/ 	.byte	0x03, 0x38
        /*05d6*/ 	.short	0x0022


	//----- nvinfo : EIATTR_EXIT_INSTR_OFFSETS
	.align		4
        /*05d8*/ 	.byte	0x04, 0x1c
        /*05da*/ 	.short	(.L_38 - .L_37)


	//   ....[0]....
.L_37:
        /*05dc*/ 	.word	0x00001330


	//   ....[1]....
        /*05e0*/ 	.word	0x00001390


	//   ....[2]....
        /*05e4*/ 	.word	0x00005470


	//   ....[3]....
        /*05e8*/ 	.word	0x000054a0


	//   ....[4]....
        /*05ec*/ 	.word	0x00006ee0


	//----- nvinfo : EIATTR_MAX_THREADS
	.align		4
.L_38:
        /*05f0*/ 	.byte	0x04, 0x05
        /*05f2*/ 	.short	(.L_40 - .L_39)
.L_39:
        /*05f4*/ 	.word	0x00000180
        /*05f8*/ 	.word	0x00000001
        /*05fc*/ 	.word	0x00000001


	//----- nvinfo : EIATTR_CRS_STACK_SIZE
	.align		4
.L_40:
        /*0600*/ 	.byte	0x04, 0x1e
        /*0602*/ 	.short	(.L_42 - .L_41)
.L_41:
        /*0604*/ 	.word	0x00000000


	//----- nvinfo : EIATTR_CBANK_PARAM_SIZE
	.align		4
.L_42:
        /*0608*/ 	.byte	0x03, 0x19
        /*060a*/ 	.short	0x0470


	//----- nvinfo : EIATTR_PARAM_CBANK
	.align		4
        /*060c*/ 	.byte	0x04, 0x0a
        /*060e*/ 	.short	(.L_44 - .L_43)
	.align		4
.L_43:
        /*0610*/ 	.word	index@(.nv.constant0._ZN7cutlass13device_kernelINS_4gemm6kernel13GemmUniversalIN4cute5tupleIJiiiiEEENS1_10collective13CollectiveMmaINS1_39MainloopSm90TmaGmmaRmemAWarpSpecializedILi14ENS5_IJNS4_1CILi1EEESB_SB_EEENS1_32KernelTmaWarpSpecializedPingpongEEENS5_IJNSA_ILi64EEESF_NSA_ILi32EEEEEENS_10tfloat32_tENS5_IJlSB_lEEESI_NS5_IJSB_llEEENS4_8TiledMMAINS4_8MMA_AtomIJNS4_4SM904GMMA29MMA_64x64x8_F32TF32TF32_RS_TNILNSO_7ScaleInE1ELSQ_1EEEEEENS4_6LayoutISC_NS5_IJNSA_ILi0EEESU_SU_EEEEENS5_IJNS4_10UnderscoreESX_SX_EEEEENS4_13SM90_TMA_LOADENS4_14ComposedLayoutINS4_7SwizzleILi3ELi4ELi3EEENS4_18smem_ptr_flag_bitsILi32EEENST_INS5_IJNSA_ILi8EEESG_EEENS5_IJSG_SB_EEEEEEEvNS4_8identityES10_NS11_INS12_ILi1ELi4ELi3EEES15_NST_INS5_IJS16_S16_EEENS5_IJSB_S16_EEEEEEENS4_9Copy_AtomIJNS4_39AutoVectorizingCopyWithAssumedAlignmentILi128EEESI_EEES1B_EENS_8epilogue10collective6detail29Sm90TmaWarpSpecializedAdapterINS1N_15DefaultEpilogueISI_SJ_SJ_NS1M_6thread17LinearCombinationISI_Li1EffLNS1R_9ScaleType4KindE0ELNS_15FloatRoundStyleE2ESI_EENS1_15EpilogueDefaultEEEEEvvEEEEvNT_6ParamsE)
        /*0614*/ 	.short	0x0210
        /*0616*/ 	.short	0x0470


	//----- nvinfo : EIATTR_SW_WAR
	.align		4
.L_44:
        /*0618*/ 	.byte	0x04, 0x36
        /*061a*/ 	.short	(.L_46 - .L_45)
.L_45:
        /*061c*/ 	.word	0x00000008
.L_46:


//--------------------- .nv.callgraph             --------------------------
	.section	.nv.callgraph,"",@"SHT_CUDA_CALLGRAPH"
	.align	4
	.sectionentsize	8
	.align		4
        /*0000*/ 	.word	0x00000000
	.align		4
        /*0004*/ 	.word	0xffffffff
	.align		4
        /*0008*/ 	.word	index@(_ZN7cutlass13device_kernelINS_4gemm6kernel13GemmUniversalIN4cute5tupleIJiiiiEEENS1_10collective13CollectiveMmaINS1_39MainloopSm90TmaGmmaRmemAWarpSpecializedILi14ENS5_IJNS4_1CILi1EEESB_SB_EEENS1_32KernelTmaWarpSpecializedPingpongEEENS5_IJNSA_ILi64EEESF_NSA_ILi32EEEEEENS_10tfloat32_tENS5_IJlSB_lEEESI_NS5_IJSB_llEEENS4_8TiledMMAINS4_8MMA_AtomIJNS4_4SM904GMMA29MMA_64x64x8_F32TF32TF32_RS_TNILNSO_7ScaleInE1ELSQ_1EEEEEENS4_6LayoutISC_NS5_IJNSA_ILi0EEESU_SU_EEEEENS5_IJNS4_10UnderscoreESX_SX_EEEEENS4_13SM90_TMA_LOADENS4_14ComposedLayoutINS4_7SwizzleILi3ELi4ELi3EEENS4_18smem_ptr_flag_bitsILi32EEENST_INS5_IJNSA_ILi8EEESG_EEENS5_IJSG_SB_EEEEEEEvNS4_8identityES10_NS11_INS12_ILi1ELi4ELi3EEES15_NST_INS5_IJS16_S16_EEENS5_IJSB_S16_EEEEEEENS4_9Copy_AtomIJNS4_39AutoVectorizingCopyWithAssumedAlignmentILi128EEESI_EEES1B_EENS_8epilogue10collective6detail29Sm90TmaWarpSpecializedAdapterINS1N_15DefaultEpilogueISI_SJ_SJ_NS1M_6thread17LinearCombinationISI_Li1EffLNS1R_9ScaleType4KindE0ELNS_15FloatRoundStyleE2ESI_EENS1_15EpilogueDefaultEEEEEvvEEEEvNT_6ParamsE)
	.align		4
        /*000c*/ 	.word	index@(__assertfail)
	.align		4
        /*0010*/ 	.word	0x00000000
	.align		4
        /*0014*/ 	.word	0xfffffffe
	.align		4
        /*0018*/ 	.word	0x00000000
	.align		4
        /*001c*/ 	.word	0xfffffffd
	.align		4
        /*0020*/ 	.word	0x00000000
	.align		4
        /*0024*/ 	.word	0xfffffffc


//--------------------- .nv.constant4             --------------------------
	.section	.nv.constant4,"a",@progbits
	.align	8
	.align		8
.nv.constant4:
        /*0000*/ 	.dword	__assertfail
	.align		8
        /*0008*/ 	.dword	__unnamed_1
	.align		8
        /*0010*/ 	.dword	__unnamed_2
	.align		8
        /*0018*/ 	.dword	_ZN40_INTERNAL_140c47f5_4_k_cu_7f8b45a3_257314cuda3std3__45__cpo5beginE
	.align		8
        /*0020*/ 	.dword	_ZN40_INTERNAL_140c47f5_4_k_cu_7f8b45a3_257314cuda3std3__45__cpo3endE
	.align		8
        /*0028*/ 	.dword	_ZN40_INTERNAL_140c47f5_4_k_cu_7f8b45a3_257314cuda3std3__45__cpo6cbeginE
	.align		8
        /*0030*/ 	.dword	_ZN40_INTERNAL_140c47f5_4_k_cu_7f8b45a3_257314cuda3std3__45__cpo4cendE
	.align		8
        /*0038*/ 	.dword	_ZN40_INTERNAL_140c47f5_4_k_cu_7f8b45a3_257314cuda3std3__442_GLOBAL__N__140c47f5_4_k_cu_7f8b45a3_257316ignoreE
	.align		8
        /*0040*/ 	.dword	_ZN40_INTERNAL_140c47f5_4_k_cu_7f8b45a3_257314cuda3std3__419piecewise_constructE
	.align		8
        /*0048*/ 	.dword	_ZN40_INTERNAL_140c47f5_4_k_cu_7f8b45a3_257314cuda3std3__48in_placeE
	.align		8
        /*0050*/ 	.dword	_ZN40_INTERNAL_140c47f5_4_k_cu_7f8b45a3_257314cuda3std6ranges3__45__cpo4swapE
	.align		8
        /*0058*/ 	.dword	_ZN40_INTERNAL_140c47f5_4_k_cu_7f8b45a3_257314cuda3std6ranges3__45__cpo9iter_moveE
	.align		8
        /*0060*/ 	.dword	_ZN40_INTERNAL_140c47f5_4_k_cu_7f8b45a3_257314cute7productE
	.align		8
        /*0068*/ 	.dword	_ZN40_INTERNAL_140c47f5_4_k_cu_7f8b45a3_257314cute1_E
	.align		8
        /*0070*/ 	.dword	$str$24
	.align		8
        /*0078*/ 	.dword	$str$25


//--------------------- .text._ZN7cutlass13device_kernelINS_4gemm6kernel13GemmUniversalIN4cute5tupleIJiiiiEEENS1_10collective13CollectiveMmaINS1_39MainloopSm90TmaGmmaRmemAWarpSpecializedILi14ENS5_IJNS4_1CILi1EEESB_SB_EEENS1_32KernelTmaWarpSpecializedPingpongEEENS5_IJNSA_ILi64EEESF_NSA_ILi32EEEEEENS_10tfloat32_tENS5_IJlSB_lEEESI_NS5_IJSB_llEEENS4_8TiledMMAINS4_8MMA_AtomIJNS4_4SM904GMMA29MMA_64x64x8_F32TF32TF32_RS_TNILNSO_7ScaleInE1ELSQ_1EEEEEENS4_6LayoutISC_NS5_IJNSA_ILi0EEESU_SU_EEEEENS5_IJNS4_10UnderscoreESX_SX_EEEEENS4_13SM90_TMA_LOADENS4_14ComposedLayoutINS4_7SwizzleILi3ELi4ELi3EEENS4_18smem_ptr_flag_bitsILi32EEENST_INS5_IJNSA_ILi8EEESG_EEENS5_IJSG_SB_EEEEEEEvNS4_8identityES10_NS11_INS12_ILi1ELi4ELi3EEES15_NST_INS5_IJS16_S16_EEENS5_IJSB_S16_EEEEEEENS4_9Copy_AtomIJNS4_39AutoVectorizingCopyWithAssumedAlignmentILi128EEESI_EEES1B_EENS_8epilogue10collective6detail29Sm90TmaWarpSpecializedAdapterINS1N_15DefaultEpilogueISI_SJ_SJ_NS1M_6thread17LinearCombinationISI_Li1EffLNS1R_9ScaleType4KindE0ELNS_15FloatRoundStyleE2ESI_EENS1_15EpilogueDefaultEEEEEvvEEEEvNT_6ParamsE --------------------------
	.section	.text._ZN7cutlass13device_kernelINS_4gemm6kernel13GemmUniversalIN4cute5tupleIJiiiiEEENS1_10collective13CollectiveMmaINS1_39MainloopSm90TmaGmmaRmemAWarpSpecializedILi14ENS5_IJNS4_1CILi1EEESB_SB_EEENS1_32KernelTmaWarpSpecializedPingpongEEENS5_IJNSA_ILi64EEESF_NSA_ILi32EEEEEENS_10tfloat32_tENS5_IJlSB_lEEESI_NS5_IJSB_llEEENS4_8TiledMMAINS4_8MMA_AtomIJNS4_4SM904GMMA29MMA_64x64x8_F32TF32TF32_RS_TNILNSO_7ScaleInE1ELSQ_1EEEEEENS4_6LayoutISC_NS5_IJNSA_ILi0EEESU_SU_EEEEENS5_IJNS4_10UnderscoreESX_SX_EEEEENS4_13SM90_TMA_LOADENS4_14ComposedLayoutINS4_7SwizzleILi3ELi4ELi3EEENS4_18smem_ptr_flag_bitsILi32EEENST_INS5_IJNSA_ILi8EEESG_EEENS5_IJSG_SB_EEEEEEEvNS4_8identityES10_NS11_INS12_ILi1ELi4ELi3EEES15_NST_INS5_IJS16_S16_EEENS5_IJSB_S16_EEEEEEENS4_9Copy_AtomIJNS4_39AutoVectorizingCopyWithAssumedAlignmentILi128EEESI_EEES1B_EENS_8epilogue10collective6detail29Sm90TmaWarpSpecializedAdapterINS1N_15DefaultEpilogueISI_SJ_SJ_NS1M_6thread17LinearCombinationISI_Li1EffLNS1R_9ScaleType4KindE0ELNS_15FloatRoundStyleE2ESI_EENS1_15EpilogueDefaultEEEEEvvEEEEvNT_6ParamsE,"ax",@progbits
	.align	128
.text._ZN7cutlass13device_kernelINS_4gemm6kernel13GemmUniversalIN4cute5tupleIJiiiiEEENS1_10collective13CollectiveMmaINS1_39MainloopSm90TmaGmmaRmemAWarpSpecializedILi14ENS5_IJNS4_1CILi1EEESB_SB_EEENS1_32KernelTmaWarpSpecializedPingpongEEENS5_IJNSA_ILi64EEESF_NSA_ILi32EEEEEENS_10tfloat32_tENS5_IJlSB_lEEESI_NS5_IJSB_llEEENS4_8TiledMMAINS4_8MMA_AtomIJNS4_4SM904GMMA29MMA_64x64x8_F32TF32TF32_RS_TNILNSO_7ScaleInE1ELSQ_1EEEEEENS4_6LayoutISC_NS5_IJNSA_ILi0EEESU_SU_EEEEENS5_IJNS4_10UnderscoreESX_SX_EEEEENS4_13SM90_TMA_LOADENS4_14ComposedLayoutINS4_7SwizzleILi3ELi4ELi3EEENS4_18smem_ptr_flag_bitsILi32EEENST_INS5_IJNSA_ILi8EEESG_EEENS5_IJSG_SB_EEEEEEEvNS4_8identityES10_NS11_INS12_ILi1ELi4ELi3EEES15_NST_INS5_IJS16_S16_EEENS5_IJSB_S16_EEEEEEENS4_9Copy_AtomIJNS4_39AutoVectorizingCopyWithAssumedAlignmentILi128EEESI_EEES1B_EENS_8epilogue10collective6detail29Sm90TmaWarpSpecializedAdapterINS1N_15DefaultEpilogueISI_SJ_SJ_NS1M_6thread17LinearCombinationISI_Li1EffLNS1R_9ScaleType4KindE0ELNS_15FloatRoundStyleE2ESI_EENS1_15EpilogueDefaultEEEEEvvEEEEvNT_6ParamsE:
        .type           _ZN7cutlass13device_kernelINS_4gemm6kernel13GemmUniversalIN4cute5tupleIJiiiiEEENS1_10collective13CollectiveMmaINS1_39MainloopSm90TmaGmmaRmemAWarpSpecializedILi14ENS5_IJNS4_1CILi1EEESB_SB_EEENS1_32KernelTmaWarpSpecializedPingpongEEENS5_IJNSA_ILi64EEESF_NSA_ILi32EEEEEENS_10tfloat32_tENS5_IJlSB_lEEESI_NS5_IJSB_llEEENS4_8TiledMMAINS4_8MMA_AtomIJNS4_4SM904GMMA29MMA_64x64x8_F32TF32TF32_RS_TNILNSO_7ScaleInE1ELSQ_1EEEEEENS4_6LayoutISC_NS5_IJNSA_ILi0EEESU_SU_EEEEENS5_IJNS4_10UnderscoreESX_SX_EEEEENS4_13SM90_TMA_LOADENS4_14ComposedLayoutINS4_7SwizzleILi3ELi4ELi3EEENS4_18smem_ptr_flag_bitsILi32EEENST_INS5_IJNSA_ILi8EEESG_EEENS5_IJSG_SB_EEEEEEEvNS4_8identityES10_NS11_INS12_ILi1ELi4ELi3EEES15_NST_INS5_IJS16_S16_EEENS5_IJSB_S16_EEEEEEENS4_9Copy_AtomIJNS4_39AutoVectorizingCopyWithAssumedAlignmentILi128EEESI_EEES1B_EENS_8epilogue10collective6detail29Sm90TmaWarpSpecializedAdapterINS1N_15DefaultEpilogueISI_SJ_SJ_NS1M_6thread17LinearCombinationISI_Li1EffLNS1R_9ScaleType4KindE0ELNS_15FloatRoundStyleE2ESI_EENS1_15EpilogueDefaultEEEEEvvEEEEvNT_6ParamsE,@function
        .size           _ZN7cutlass13device_kernelINS_4gemm6kernel13GemmUniversalIN4cute5tupleIJiiiiEEENS1_10collective13CollectiveMmaINS1_39MainloopSm90TmaGmmaRmemAWarpSpecializedILi14ENS5_IJNS4_1CILi1EEESB_SB_EEENS1_32KernelTmaWarpSpecializedPingpongEEENS5_IJNSA_ILi64EEESF_NSA_ILi32EEEEEENS_10tfloat32_tENS5_IJlSB_lEEESI_NS5_IJSB_llEEENS4_8TiledMMAINS4_8MMA_AtomIJNS4_4SM904GMMA29MMA_64x64x8_F32TF32TF32_RS_TNILNSO_7ScaleInE1ELSQ_1EEEEEENS4_6LayoutISC_NS5_IJNSA_ILi0EEESU_SU_EEEEENS5_IJNS4_10UnderscoreESX_SX_EEEEENS4_13SM90_TMA_LOADENS4_14ComposedLayoutINS4_7SwizzleILi3ELi4ELi3EEENS4_18smem_ptr_flag_bitsILi32EEENST_INS5_IJNSA_ILi8EEESG_EEENS5_IJSG_SB_EEEEEEEvNS4_8identityES10_NS11_INS12_ILi1ELi4ELi3EEES15_NST_INS5_IJS16_S16_EEENS5_IJSB_S16_EEEEEEENS4_9Copy_AtomIJNS4_39AutoVectorizingCopyWithAssumedAlignmentILi128EEESI_EEES1B_EENS_8epilogue10collective6detail29Sm90TmaWarpSpecializedAdapterINS1N_15DefaultEpilogueISI_SJ_SJ_NS1M_6thread17LinearCombinationISI_Li1EffLNS1R_9ScaleType4KindE0ELNS_15FloatRoundStyleE2ESI_EENS1_15EpilogueDefaultEEEEEvvEEEEvNT_6ParamsE,(.L_x_169 - _ZN7cutlass13device_kernelINS_4gemm6kernel13GemmUniversalIN4cute5tupleIJiiiiEEENS1_10collective13CollectiveMmaINS1_39MainloopSm90TmaGmmaRmemAWarpSpecializedILi14ENS5_IJNS4_1CILi1EEESB_SB_EEENS1_32KernelTmaWarpSpecializedPingpongEEENS5_IJNSA_ILi64EEESF_NSA_ILi32EEEEEENS_10tfloat32_tENS5_IJlSB_lEEESI_NS5_IJSB_llEEENS4_8TiledMMAINS4_8MMA_AtomIJNS4_4SM904GMMA29MMA_64x64x8_F32TF32TF32_RS_TNILNSO_7ScaleInE1ELSQ_1EEEEEENS4_6LayoutISC_NS5_IJNSA_ILi0EEESU_SU_EEEEENS5_IJNS4_10UnderscoreESX_SX_EEEEENS4_13SM90_TMA_LOADENS4_14ComposedLayoutINS4_7SwizzleILi3ELi4ELi3EEENS4_18smem_ptr_flag_bitsILi32EEENST_INS5_IJNSA_ILi8EEESG_EEENS5_IJSG_SB_EEEEEEEvNS4_8identityES10_NS11_INS12_ILi1ELi4ELi3EEES15_NST_INS5_IJS16_S16_EEENS5_IJSB_S16_EEEEEEENS4_9Copy_AtomIJNS4_39AutoVectorizingCopyWithAssumedAlignmentILi128EEESI_EEES1B_EENS_8epilogue10collective6detail29Sm90TmaWarpSpecializedAdapterINS1N_15DefaultEpilogueISI_SJ_SJ_NS1M_6thread17LinearCombinationISI_Li1EffLNS1R_9ScaleType4KindE0ELNS_15FloatRoundStyleE2ESI_EENS1_15EpilogueDefaultEEEEEvvEEEEvNT_6ParamsE)
        .other          _ZN7cutlass13device_kernelINS_4gemm6kernel13GemmUniversalIN4cute5tupleIJiiiiEEENS1_10collective13CollectiveMmaINS1_39MainloopSm90TmaGmmaRmemAWarpSpecializedILi14ENS5_IJNS4_1CILi1EEESB_SB_EEENS1_32KernelTmaWarpSpecializedPingpongEEENS5_IJNSA_ILi64EEESF_NSA_ILi32EEEEEENS_10tfloat32_tENS5_IJlSB_lEEESI_NS5_IJSB_llEEENS4_8TiledMMAINS4_8MMA_AtomIJNS4_4SM904GMMA29MMA_64x64x8_F32TF32TF32_RS_TNILNSO_7ScaleInE1ELSQ_1EEEEEENS4_6LayoutISC_NS5_IJNSA_ILi0EEESU_SU_EEEEENS5_IJNS4_10UnderscoreESX_SX_EEEEENS4_13SM90_TMA_LOADENS4_14ComposedLayoutINS4_7SwizzleILi3ELi4ELi3EEENS4_18smem_ptr_flag_bitsILi32EEENST_INS5_IJNSA_ILi8EEESG_EEENS5_IJSG_SB_EEEEEEEvNS4_8identityES10_NS11_INS12_ILi1ELi4ELi3EEES15_NST_INS5_IJS16_S16_EEENS5_IJSB_S16_EEEEEEENS4_9Copy_AtomIJNS4_39AutoVectorizingCopyWithAssumedAlignmentILi128EEESI_EEES1B_EENS_8epilogue10collective6detail29Sm90TmaWarpSpecializedAdapterINS1N_15DefaultEpilogueISI_SJ_SJ_NS1M_6thread17LinearCombinationISI_Li1EffLNS1R_9ScaleType4KindE0ELNS_15FloatRoundStyleE2ESI_EENS1_15EpilogueDefaultEEEEEvvEEEEvNT_6ParamsE,@"STO_CUDA_ENTRY STV_DEFAULT"
_ZN7cutlass13device_kernelINS_4gemm6kernel13GemmUniversalIN4cute5tupleIJiiiiEEENS1_10collective13CollectiveMmaINS1_39MainloopSm90TmaGmmaRmemAWarpSpecializedILi14ENS5_IJNS4_1CILi1EEESB_SB_EEENS1_32KernelTmaWarpSpecializedPingpongEEENS5_IJNSA_ILi64EEESF_NSA_ILi32EEEEEENS_10tfloat32_tENS5_IJlSB_lEEESI_NS5_IJSB_llEEENS4_8TiledMMAINS4_8MMA_AtomIJNS4_4SM904GMMA29MMA_64x64x8_F32TF32TF32_RS_TNILNSO_7ScaleInE1ELSQ_1EEEEEENS4_6LayoutISC_NS5_IJNSA_ILi0EEESU_SU_EEEEENS5_IJNS4_10UnderscoreESX_SX_EEEEENS4_13SM90_TMA_LOADENS4_14ComposedLayoutINS4_7SwizzleILi3ELi4ELi3EEENS4_18smem_ptr_flag_bitsILi32EEENST_INS5_IJNSA_ILi8EEESG_EEENS5_IJSG_SB_EEEEEEEvNS4_8identityES10_NS11_INS12_ILi1ELi4ELi3EEES15_NST_INS5_IJS16_S16_EEENS5_IJSB_S16_EEEEEEENS4_9Copy_AtomIJNS4_39AutoVectorizingCopyWithAssumedAlignmentILi128EEESI_EEES1B_EENS_8epilogue10collective6detail29Sm90TmaWarpSpecializedAdapterINS1N_15DefaultEpilogueISI_SJ_SJ_NS1M_6thread17LinearCombinationISI_Li1EffLNS1R_9ScaleType4KindE0ELNS_15FloatRoundStyleE2ESI_EENS1_15EpilogueDefaultEEEEEvvEEEEvNT_6ParamsE:
[----:B------:R-:W0:Y:S01]  /*0000*/  LDC R1, c[0x0][0x28] ;  /* 0x00000a00ff017b82 */ /* 0x000e220000000800 */
[----:B------:R-:W1:Y:S01]  /*0010*/  S2R R0, SR_TID.X ;  /* 0x0000000000007919 */ /* 0x000e620000002100 */
[----:B------:R-:W-:Y:S01]  /*0020*/  ELECT P0, URZ, PT ;  /* 0x00000000003f782f */ /* 0x000fe20003800000 */
[----:B------:R-:W-:Y:S01]  /*0030*/  BSSY B0, `(.L_x_0) ;  /* 0x0000014000007945 */ /* 0x000fe20003800000 */
[----:B-1----:R-:W-:-:S05]  /*0040*/  SHF.R.U32.HI R2, RZ, 0x5, R0 ;  /* 0x00000005ff027819 */ /* 0x002fca0000011600 */
[----:B------:R-:W1:Y:S02]  /*0050*/  SHFL.IDX PT, R3, R2, RZ, 0x1f ;  /* 0x00001fff02037589 */ /* 0x000e6400000e0000 */
[----:B-1----:R-:W-:Y:S02]  /*0060*/  R2UR UR4, R3 ;  /* 0x00000000030472ca */ /* 0x002fe400000e0000 */
[----:B------:R-:W-:-:S05]  /*0070*/  SHF.R.U32.HI R3, RZ, 0x7, R0 ;  /* 0x00000007ff037819 */ /* 0x000fca0000011600 */
[----:B------:R1:W2:Y:S06]  /*0080*/  SHFL.IDX PT, R4, R3, RZ, 0x1f ;  /* 0x00001fff03047589 */ /* 0x0002ac00000e0000 */
[----:B------:R-:W-:Y:S02]  /*0090*/  USHF.R.S32.HI UR5, URZ, 0x1f, UR4 ;  /* 0x0000001f3f057899 */ /* 0x000fe40008011404 */
[----:B------:R-:W-:Y:S02]  /*00a0*/  ISETP.NE.OR P0, PT, RZ, UR4, !P0 ;  /* 0x00000004ff007c0c */ /* 0x000fe4000c705670 */
[----:B------:R-:W-:-:S04]  /*00b0*/  ULEA.HI UR5, UR5, UR4, URZ, 0x2 ;  /* 0x0000000405057291 */ /* 0x000fc8000f8f103f */
[----:B------:R-:W-:-:S04]  /*00c0*/  ULOP3.LUT UR5, UR5, 0xfffffffc, URZ, 0xc0, !UPT ;  /* 0xfffffffc05057892 */ /* 0x000fc8000f8ec03f */
[----:B------:R-:W-:-:S03]  /*00d0*/  UIADD3 UR4, UR4, -UR5, URZ ;  /* 0x8000000504047290 */ /* 0x000fc6000fffe03f */
[----:B01----:R-:W-:Y:S09]  /*00e0*/  @P0 BRA `(.L_x_1) ;  /* 0x0000000000200947 */ /* 0x003ff20003800000 */
[----:B------:R-:W-:Y:S02]  /*00f0*/  ULDC.64 UR6, c[0x0][0x198] ;  /* 0x0000660000067ab9 */ /* 0x000fe40000000a00 */
[----:B------:R-:W-:Y:S02]  /*0100*/  UIADD3 UR8, UP0, UR6, 0xf0, URZ ;  /* 0x000000f006087890 */ /* 0x000fe4000ff1e03f */
[----:B------:R-:W-:Y:S02]  /*0110*/  UIADD3 UR6, UP1, UR6, 0x1f0, URZ ;  /* 0x000001f006067890 */ /* 0x000fe4000ff3e03f */
[----:B------:R-:W-:Y:S02]  /*0120*/  UIADD3.X UR9, URZ, UR7, URZ, UP0, !UPT ;  /* 0x000000073f097290 */ /* 0x000fe400087fe43f */
[----:B------:R-:W-:-:S07]  /*0130*/  UIADD3.X UR7, URZ, UR7, URZ, UP1, !UPT ;  /* 0x000000073f077290 */ /* 0x000fce0008ffe43f */
[----:B------:R0:W-:Y:S02]  /*0140*/  UTMACCTL.PF [UR8] ;  /* 0x00000000080079b9 */ /* 0x0001e40008040000 */
[----:B------:R0:W-:Y:S02]  /*0150*/  UTMACCTL.PF [UR6] ;  /* 0x00000000060079b9 */ /* 0x0001e40008040000 */
[----:B0-----:R-:W-:Y:S01]  /*0160*/  NOP ;  /* 0x0000000000007918 */ /* 0x001fe20000000000 */
.L_x_1:
[----:B------:R-:W-:Y:S05]  /*0170*/  BSYNC B0 ;  /* 0x0000000000007941 */ /* 0x000fea0003800000 */
.L_x_0:
[----:B------:R-:W0:Y:S01]  /*0180*/  SHFL.IDX PT, R5, R2, RZ, 0x1f ;  /* 0x00001fff02057589 */ /* 0x000e2200000e0000 */
[----:B--2---:R-:W-:Y:S01]  /*0190*/  R2UR UR13, R4 ;  /* 0x00000000040d72ca */ /* 0x004fe200000e0000 */
[----:B------:R-:W-:-:S04]  /*01a0*/  UISETP.NE.AND UP0, UPT, UR4, 0x3, UPT ;  /* 0x000000030400788c */ /* 0x000fc8000bf05270 */
[----:B------:R-:W-:-:S08]  /*01b0*/  UISETP.EQ.OR UP0, UPT, UR4, URZ, !UP0 ;  /* 0x0000003f0400728c */ /* 0x000fd0000c702670 */
[----:B------:R-:W-:Y:S02]  /*01c0*/  UIADD3 UR12, UR13, -0x1, URZ ;  /* 0xffffffff0d0c7890 */ /* 0x000fe4000fffe03f */
[----:B------:R-:W-:Y:S02]  /*01d0*/  UISETP.EQ.AND UP0, UPT, UR13, URZ, UP0 ;  /* 0x0000003f0d00728c */ /* 0x000fe40008702270 */
[----:B------:R-:W-:Y:S02]  /*01e0*/  UISETP.GE.U32.AND UP1, UPT, UR12, 0x2, UPT ;  /* 0x000000020c00788c */ /* 0x000fe4000bf26070 */
[----:B------:R-:W-:Y:S01]  /*01f0*/  USEL UR49, URZ, 0x1, !UP0 ;  /* 0x000000013f317887 */ /* 0x000fe2000c000000 */
[----:B0-----:R-:W-:-:S03]  /*0200*/  ISETP.NE.AND P0, PT, R5, RZ, PT ;  /* 0x000000ff0500720c */ /* 0x001fc60003f05270 */
[----:B------:R-:W-:-:S10]  /*0210*/  USEL UR49, UR49, 0x2, UP1 ;  /* 0x0000000231317887 */ /* 0x000fd40008800000 */
[----:B------:R-:W-:Y:S05]  /*0220*/  @P0 BRA `(.L_x_2) ;  /* 0x0000000000b40947 */ /* 0x000fea0003800000 */
[----:B------:R-:W-:Y:S01]  /*0230*/  ELECT P0, URZ, PT ;  /* 0x00000000003f782f */ /* 0x000fe20003800000 */
[----:B------:R-:W-:-:S12]  /*0240*/  BSSY B0, `(.L_x_2) ;  /* 0x000002b000007945 */ /* 0x000fd80003800000 */
[----:B------:R-:W-:Y:S05]  /*0250*/  @!P0 BRA `(.L_x_3) ;  /* 0x0000000000a48947 */ /* 0x000fea0003800000 */
[----:B------:R-:W0:Y:S01]  /*0260*/  S2UR UR6, SR_CgaCtaId ;  /* 0x00000000000679c3 */ /* 0x000e220000008800 */
[----:B------:R-:W-:Y:S01]  /*0270*/  UMOV UR5, 0x400 ;  /* 0x0000040000057882 */ /* 0x000fe20000000000 */
[----:B------:R-:W-:Y:S01]  /*0280*/  UMOV UR7, 0x1 ;  /* 0x0000000100077882 */ /* 0x000fe20000000000 */
[----:B------:R-:W-:Y:S02]  /*0290*/  UMOV UR8, 0x80 ;  /* 0x0000008000087882 */ /* 0x000fe40000000000 */
[----:B------:R-:W-:-:S04]  /*02a0*/  UIADD3 UR8, -UR8, 0x100000, URZ ;  /* 0x0010000008087890 */ /* 0x000fc8000fffe13f */
[----:B------:R-:W-:Y:S02]  /*02b0*/  USHF.L.U32 UR9, UR8, 0xb, URZ ;  /* 0x0000000b08097899 */ /* 0x000fe4000800063f */
[----:B------:R-:W-:Y:S02]  /*02c0*/  USHF.L.U32 UR8, UR8, 0x1, URZ ;  /* 0x0000000108087899 */ /* 0x000fe4000800063f */
[----:B0-----:R-:W-:Y:S02]  /*02d0*/  ULEA UR5, UR6, UR5, 0x18 ;  /* 0x0000000506057291 */ /* 0x001fe4000f8ec03f */
[----:B------:R-:W-:-:S04]  /*02e0*/  UIADD3 UR6, -UR7, 0x100000, URZ ;  /* 0x0010000007067890 */ /* 0x000fc8000fffe13f */
[----:B------:R-:W-:Y:S02]  /*02f0*/  USHF.L.U32 UR7, UR6, 0xb, URZ ;  /* 0x0000000b06077899 */ /* 0x000fe4000800063f */
[----:B------:R-:W-:Y:S01]  /*0300*/  USHF.L.U32 UR6, UR6, 0x1, URZ ;  /* 0x0000000106067899 */ /* 0x000fe2000800063f */
[----:B------:R-:W0:Y:S11]  /*0310*/  FENCE.VIEW.ASYNC.S ;  /* 0x00000000000073c6 */ /* 0x000e360000000000 */
[----:B0-----:R0:W1:Y:S01]  /*0320*/  SYNCS.EXCH.64 URZ, [UR5], UR6 ;  /* 0x00000006053f75b2 */ /* 0x0010620008000100 */
[----:B------:R0:W2:Y:S01]  /*0330*/  SYNCS.EXCH.64 URZ, [UR5+0x70], UR8 ;  /* 0x00007008053f75b2 */ /* 0x0000a20008000100 */
[----:B------:R0:W3:Y:S01]  /*0340*/  SYNCS.EXCH.64 URZ, [UR5+0x8], UR6 ;  /* 0x00000806053f75b2 */ /* 0x0000e20008000100 */
[----:B------:R0:W4:Y:S01]  /*0350*/  SYNCS.EXCH.64 URZ, [UR5+0x78], UR8 ;  /* 0x00007808053f75b2 */ /* 0x0001220008000100 */
[----:B------:R0:W0:Y:S01]  /*0360*/  SYNCS.EXCH.64 URZ, [UR5+0x10], UR6 ;  /* 0x00001006053f75b2 */ /* 0x0000220008000100 */
        /* <DEDUP_REMOVED lines=23> */
[----:B-1234-:R-:W-:Y:S01]  /*04e0*/  NOP ;  /* 0x0000000000007918 */ /* 0x01efe20000000000 */
.L_x_3:
[----:B0-----:R-:W-:Y:S05]  /*04f0*/  BSYNC B0 ;  /* 0x0000000000007941 */ /* 0x001fea0003800000 */
.L_x_2:
[----:B------:R-:W0:Y:S01]  /*0500*/  SHFL.IDX PT, R5, R2, RZ, 0x1f ;  /* 0x00001fff02057589 */ /* 0x000e2200000e0000 */
[----:B------:R-:W-:Y:S01]  /*0510*/  ELECT P0, URZ, PT ;  /* 0x00000000003f782f */ /* 0x000fe20003800000 */
[----:B------:R-:W-:Y:S01]  /*0520*/  NOP ;  /* 0x0000000000007918 */ /* 0x000fe20000000000 */
[----:B------:R-:W-:Y:S01]  /*0530*/  ELECT P1, URZ, PT ;  /* 0x00000000003f782f */ /* 0x000fe20003820000 */
[----:B------:R-:W1:Y:S01]  /*0540*/  SHFL.IDX PT, R4, R2, RZ, 0x1f ;  /* 0x00001fff02047589 */ /* 0x000e6200000e0000 */
[----:B------:R-:W-:Y:S01]  /*0550*/  UMOV UR6, 0x20 ;  /* 0x0000002000067882 */ /* 0x000fe20000000000 */
[----:B------:R-:W-:Y:S01]  /*0560*/  UMOV UR9, 0x80 ;  /* 0x0000008000097882 */ /* 0x000fe20000000000 */
[----:B------:R-:W-:Y:S01]  /*0570*/  NOP ;  /* 0x0000000000007918 */ /* 0x000fe20000000000 */
[----:B------:R2:W3:Y:S01]  /*0580*/  SHFL.IDX PT, R12, R3, RZ, 0x1f ;  /* 0x00001fff030c7589 */ /* 0x0004e200000e0000 */
[----:B------:R-:W-:Y:S01]  /*0590*/  ULDC.64 UR50, c[0x0][0x208] ;  /* 0x0000820000327ab9 */ /* 0x000fe20000000a00 */
[----:B--2---:R-:W-:-:S04]  /*05a0*/  SHF.R.S32.HI R3, RZ, 0x1f, R0 ;  /* 0x0000001fff037819 */ /* 0x004fc80000011400 */
[----:B------:R-:W-:Y:S02]  /*05b0*/  LEA.HI R3, R3, R0, RZ, 0x7 ;  /* 0x0000000003037211 */ /* 0x000fe400078f38ff */
[----:B0-----:R-:W-:Y:S02]  /*05c0*/  ISETP.NE.OR P0, PT, R5, RZ, !P0 ;  /* 0x000000ff0500720c */ /* 0x001fe40004705670 */
[----:B------:R-:W-:Y:S02]  /*05d0*/  LOP3.LUT R3, R3, 0xffffff80, RZ, 0xc0, !PT ;  /* 0xffffff8003037812 */ /* 0x000fe400078ec0ff */
[----:B-1----:R-:W-:-:S03]  /*05e0*/  ISETP.NE.OR P1, PT, R4, RZ, !P1 ;  /* 0x000000ff0400720c */ /* 0x002fc60004f25670 */
[----:B------:R-:W-:-:S06]  /*05f0*/  IMAD.IADD R23, R0, 0x1, -R3 ;  /* 0x0000000100177824 */ /* 0x000fcc00078e0a03 */
[----:B------:R-:W-:-:S04]  /*0600*/  VOTEU.ALL UP0, P0 ;  /* 0x00000000003f7886 */ /* 0x000fc80000000000 */
[----:B------:R-:W-:Y:S01]  /*0610*/  VOTEU.ALL UP1, P1 ;  /* 0x00000000003f7886 */ /* 0x000fe20000820000 */
[----:B------:R-:W0:Y:S01]  /*0620*/  @!UP0 S2UR UR8, SR_CgaCtaId ;  /* 0x00000000000889c3 */ /* 0x000e220000008800 */
[----:B------:R-:W-:Y:S01]  /*0630*/  @!UP0 UMOV UR5, 0x400 ;  /* 0x0000040000058882 */ /* 0x000fe20000000000 */
[----:B------:R-:W-:-:S04]  /*0640*/  @!UP0 UIADD3 UR6, -UR6, 0x100000, URZ ;  /* 0x0010000006068890 */ /* 0x000fc8000fffe13f */
[----:B------:R-:W-:Y:S02]  /*0650*/  @!UP0 USHF.L.U32 UR7, UR6, 0xb, URZ ;  /* 0x0000000b06078899 */ /* 0x000fe4000800063f */
[----:B------:R-:W-:Y:S01]  /*0660*/  @!UP0 USHF.L.U32 UR6, UR6, 0x1, URZ ;  /* 0x0000000106068899 */ /* 0x000fe2000800063f */
[----:B------:R-:W-:Y:S01]  /*0670*/  @!UP1 UMOV UR10, 0x400 ;  /* 0x00000400000a9882 */ /* 0x000fe20000000000 */
[----:B------:R-:W-:Y:S01]  /*0680*/  VOTEU.ALL UP2, P1 ;  /* 0x00000000003f7886 */ /* 0x000fe20000840000 */
[----:B------:R-:W-:Y:S01]  /*0690*/  VOTEU.ALL UP3, P1 ;  /* 0x00000000003f7886 */ /* 0x000fe20000860000 */
[----:B------:R-:W-:Y:S01]  /*06a0*/  VOTEU.ALL UP4, P1 ;  /* 0x00000000003f7886 */ /* 0x000fe20000880000 */
[----:B------:R-:W1:Y:S01]  /*06b0*/  @!UP1 S2UR UR11, SR_CgaCtaId ;  /* 0x00000000000b99c3 */ /* 0x000e620000008800 */
[----:B------:R-:W-:Y:S01]  /*06c0*/  VOTEU.ALL UP5, P1 ;  /* 0x00000000003f7886 */ /* 0x000fe200008a0000 */
[----:B------:R-:W-:Y:S01]  /*06d0*/  ISETP.NE.AND P1, PT, RZ, UR13, PT ;  /* 0x0000000dff007c0c */ /* 0x000fe2000bf25270 */
[----:B0-----:R-:W-:-:S02]  /*06e0*/  @!UP0 ULEA UR5, UR8, UR5, 0x18 ;  /* 0x0000000508058291 */ /* 0x001fc4000f8ec03f */
[----:B------:R-:W-:-:S04]  /*06f0*/  @!UP1 UIADD3 UR8, -UR9, 0x100000, URZ ;  /* 0x0010000009089890 */ /* 0x000fc8000fffe13f */
[----:B------:R-:W-:Y:S02]  /*0700*/  @!UP1 USHF.L.U32 UR9, UR8, 0xb, URZ ;  /* 0x0000000b08099899 */ /* 0x000fe4000800063f */
[----:B------:R-:W-:Y:S01]  /*0710*/  @!UP1 USHF.L.U32 UR8, UR8, 0x1, URZ ;  /* 0x0000000108089899 */ /* 0x000fe2000800063f */
[----:B------:R-:W-:Y:S01]  /*0720*/  VOTEU.ALL UP0, P0 ;  /* 0x00000000003f7886 */ /* 0x000fe20000000000 */
[----:B-1----:R-:W-:Y:S01]  /*0730*/  @!UP1 ULEA UR10, UR11, UR10, 0x18 ;  /* 0x0000000a0b0a9291 */ /* 0x002fe2000f8ec03f */
[----:B------:R-:W-:Y:S01]  /*0740*/  VOTEU.ALL UP1, P0 ;  /* 0x00000000003f7886 */ /* 0x000fe20000020000 */
[----:B------:R-:W0:Y:S02]  /*0750*/  FENCE.VIEW.ASYNC.S ;  /* 0x00000000000073c6 */ /* 0x000e240000000000 */
[----:B0-----:R-:W0:Y:S02]  /*0760*/  @!UP0 SYNCS.EXCH.64 URZ, [UR5+0x110], UR6 ;  /* 0x00011006053f85b2 */ /* 0x001e240008000100 */
[----:B------:R1:W0:Y:S01]  /*0770*/  @!UP1 SYNCS.EXCH.64 URZ, [UR5+0x118], UR6 ;  /* 0x00011806053f95b2 */ /* 0x0002220008000100 */
[----:B------:R-:W-:Y:S01]  /*0780*/  NOP ;  /* 0x0000000000007918 */ /* 0x000fe20000000000 */
[----:B-1----:R-:W-:-:S02]  /*0790*/  ULDC.64 UR6, c[0x0][0x598] ;  /* 0x0001660000067ab9 */ /* 0x002fc40000000a00 */
[----:B------:R-:W-:Y:S02]  /*07a0*/  ISETP.NE.U32.AND P0, PT, RZ, UR6, PT ;  /* 0x00000006ff007c0c */ /* 0x000fe4000bf05070 */
[----:B------:R1:W0:Y:S02]  /*07b0*/  @!UP2 SYNCS.EXCH.64 URZ, [UR10+0xf0], UR8 ;  /* 0x0000f0080a3fa5b2 */ /* 0x0002240008000100 */
[----:B------:R-:W-:Y:S01]  /*07c0*/  ISETP.NE.AND.EX P0, PT, RZ, UR7, PT, P0 ;  /* 0x00000007ff007c0c */ /* 0x000fe2000bf05300 */
[----:B------:R1:W0:Y:S01]  /*07d0*/  @!UP3 SYNCS.EXCH.64 URZ, [UR10+0xf8], UR8 ;  /* 0x0000f8080a3fb5b2 */ /* 0x0002220008000100 */
[----:B------:R1:W0:Y:S01]  /*07e0*/  @!UP4 SYNCS.EXCH.64 URZ, [UR10+0x100], UR8 ;  /* 0x000100080a3fc5b2 */ /* 0x0002220008000100 */
[----:B------:R1:W0:Y:S01]  /*07f0*/  @!UP5 SYNCS.EXCH.64 URZ, [UR10+0x108], UR8 ;  /* 0x000108080a3fd5b2 */ /* 0x0002220008000100 */
[----:B------:R-:W-:Y:S01]  /*0800*/  NOP ;  /* 0x0000000000007918 */ /* 0x000fe20000000000 */
[----:B0-----:R-:W-:Y:S08]  /*0810*/  BAR.SYNC.DEFER_BLOCKING 0x0 ;  /* 0x0000000000007b1d */ /* 0x001ff00000010000 */
[----:B-1-3--:R-:W-:Y:S05]  /*0820*/  @!P0 BRA `(.L_x_4) ;  /* 0x00000000001c8947 */ /* 0x00afea0003800000 */
[----:B------:R-:W0:Y:S02]  /*0830*/  LDC.64 R2, c[0x0][0x598] ;  /* 0x00016600ff027b82 */ /* 0x000e240000000a00 */
[----:B0-----:R-:W2:Y:S02]  /*0840*/  LDG.E.64 R2, desc[UR50][R2.64] ;  /* 0x0000003202027981 */ /* 0x001ea4000c1e1b00 */
[----:B--2---:R-:W-:-:S04]  /*0850*/  ISETP.NE.U32.AND P0, PT, R2, RZ, PT ;  /* 0x000000ff0200720c */ /* 0x004fc80003f05070 */
[----:B------:R-:W-:-:S13]  /*0860*/  ISETP.NE.AND.EX P0, PT, R3, RZ, PT, P0 ;  /* 0x000000ff0300720c */ /* 0x000fda0003f05300 */
[----:B------:R-:W-:Y:S05]  /*0870*/  @!P0 BRA `(.L_x_4) ;  /* 0x0000000000088947 */ /* 0x000fea0003800000 */
[----:B------:R1:W5:Y:S01]  /*0880*/  LD.E R56, desc[UR50][R2.64] ;  /* 0x0000003202387980 */ /* 0x000362000c101900 */
[----:B------:R-:W-:Y:S05]  /*0890*/  BRA `(.L_x_5) ;  /* 0x0000000000247947 */ /* 0x000fea0003800000 */
.L_x_4:
[----:B------:R-:W-:Y:S02]  /*08a0*/  ULDC.64 UR6, c[0x0][0x588] ;  /* 0x0001620000067ab9 */ /* 0x000fe40000000a00 */
[----:B------:R-:W-:-:S04]  /*08b0*/  ISETP.NE.U32.AND P0, PT, RZ, UR6, PT ;  /* 0x00000006ff007c0c */ /* 0x000fc8000bf05070 */
[----:B------:R-:W-:-:S13]  /*08c0*/  ISETP.NE.AND.EX P0, PT, RZ, UR7, PT, P0 ;  /* 0x00000007ff007c0c */ /* 0x000fda000bf05300 */
[----:B------:R-:W-:Y:S05]  /*08d0*/  @!P0 BRA `(.L_x_6) ;  /* 0x00000000000c8947 */ /* 0x000fea0003800000 */
[----:B------:R-:W0:Y:S02]  /*08e0*/  LDC.64 R56, c[0x0][0x588] ;  /* 0x00016200ff387b82 */ /* 0x000e240000000a00 */
[----:B0-----:R0:W5:Y:S01]  /*08f0*/  LDG.E R56, desc[UR50][R56.64] ;  /* 0x0000003238387981 */ /* 0x001162000c1e1900 */
[----:B------:R-:W-:Y:S05]  /*0900*/  BRA `(.L_x_5) ;  /* 0x0000000000087947 */ /* 0x000fea0003800000 */
.L_x_6:
[----:B------:R-:W-:Y:S02]  /*0910*/  ULDC UR5, c[0x0][0x580] ;  /* 0x0001600000057ab9 */ /* 0x000fe40000000800 */
[----:B------:R-:W-:-:S07]  /*0920*/  IMAD.U32 R56, RZ, RZ, UR5 ;  /* 0x00000005ff387e24 */ /* 0x000fce000f8e00ff */
.L_x_5:
[----:B------:R-:W-:Y:S02]  /*0930*/  ULDC.64 UR6, c[0x0][0x5a0] ;  /* 0x0001680000067ab9 */ /* 0x000fe40000000a00 */
[----:B------:R-:W-:-:S04]  /*0940*/  ISETP.NE.U32.AND P0, PT, RZ, UR6, PT ;  /* 0x00000006ff007c0c */ /* 0x000fc8000bf05070 */
[----:B------:R-:W-:-:S13]  /*0950*/  ISETP.NE.AND.EX P0, PT, RZ, UR7, PT, P0 ;  /* 0x00000007ff007c0c */ /* 0x000fda000bf05300 */
[----:B------:R-:W-:Y:S05]  /*0960*/  @!P0 BRA `(.L_x_7) ;  /* 0x00000000001c8947 */ /* 0x000fea0003800000 */
[----:B-1----:R-:W1:Y:S02]  /*0970*/  LDC.64 R2, c[0x0][0x5a0] ;  /* 0x00016800ff027b82 */ /* 0x002e640000000a00 */
[----:B-1----:R-:W2:Y:S02]  /*0980*/  LDG.E.64 R2, desc[UR50][R2.64] ;  /* 0x0000003202027981 */ /* 0x002ea4000c1e1b00 */
[----:B--2---:R-:W-:-:S04]  /*0990*/  ISETP.NE.U32.AND P0, PT, R2, RZ, PT ;  /* 0x000000ff0200720c */ /* 0x004fc80003f05070 */
[----:B------:R-:W-:-:S13]  /*09a0*/  ISETP.NE.AND.EX P0, PT, R3, RZ, PT, P0 ;  /* 0x000000ff0300720c */ /* 0x000fda0003f05300 */
[----:B------:R-:W-:Y:S05]  /*09b0*/  @!P0 BRA `(.L_x_7) ;  /* 0x0000000000088947 */ /* 0x000fea0003800000 */
[----:B0-----:R2:W5:Y:S01]  /*09c0*/  LD.E R57, desc[UR50][R2.64] ;  /* 0x0000003202397980 */ /* 0x001562000c101900 */
[----:B------:R-:W-:Y:S05]  /*09d0*/  BRA `(.L_x_8) ;  /* 0x0000000000247947 */ /* 0x000fea0003800000 */
.L_x_7:
[----:B------:R-:W-:Y:S02]  /*09e0*/  ULDC.64 UR6, c[0x0][0x590] ;  /* 0x0001640000067ab9 */ /* 0x000fe40000000a00 */
[----:B------:R-:W-:-:S04]  /*09f0*/  ISETP.NE.U32.AND P0, PT, RZ, UR6, PT ;  /* 0x00000006ff007c0c */ /* 0x000fc8000bf05070 */
[----:B------:R-:W-:-:S13]  /*0a00*/  ISETP.NE.AND.EX P0, PT, RZ, UR7, PT, P0 ;  /* 0x00000007ff007c0c */ /* 0x000fda000bf05300 */
[----:B------:R-:W-:Y:S05]  /*0a10*/  @!P0 BRA `(.L_x_9) ;  /* 0x00000000000c8947 */ /* 0x000fea0003800000 */
[----:B-1----:R-:W0:Y:S02]  /*0a20*/  LDC.64 R2, c[0x0][0x590] ;  /* 0x00016400ff027b82 */ /* 0x002e240000000a00 */
[----:B0-----:R0:W5:Y:S01]  /*0a30*/  LDG.E R57, desc[UR50][R2.64] ;  /* 0x0000003202397981 */ /* 0x001162000c1e1900 */
[----:B------:R-:W-:Y:S05]  /*0a40*/  BRA `(.L_x_8) ;  /* 0x0000000000087947 */ /* 0x000fea0003800000 */
.L_x_9:
[----:B------:R-:W-:Y:S02]  /*0a50*/  ULDC UR5, c[0x0][0x584] ;  /* 0x0001610000057ab9 */ /* 0x000fe40000000800 */
[----:B0-----:R-:W-:-:S07]  /*0a60*/  IMAD.U32 R57, RZ, RZ, UR5 ;  /* 0x00000005ff397e24 */ /* 0x001fce000f8e00ff */
.L_x_8:
[----:B012---:R-:W0:Y:S01]  /*0a70*/  LDC R2, c[0x0][0x65c] ;  /* 0x00019700ff027b82 */ /* 0x007e220000000800 */
[----:B------:R-:W1:Y:S01]  /*0a80*/  S2R R13, SR_CTAID.Y ;  /* 0x00000000000d7919 */ /* 0x000e620000002600 */
[----:B------:R-:W-:Y:S01]  /*0a90*/  UISETP.NE.AND UP0, UPT, UR13, 0x2, UPT ;  /* 0x000000020d00788c */ /* 0x000fe2000bf05270 */
[----:B------:R-:W-:Y:S01]  /*0aa0*/  IMAD.MOV.U32 R5, RZ, RZ, RZ ;  /* 0x000000ffff057224 */ /* 0x000fe200078e00ff */
[----:B------:R-:W-:Y:S01]  /*0ab0*/  ULDC UR5, c[0x0][0x28c] ;  /* 0x0000a30000057ab9 */ /* 0x000fe20000000800 */
[----:B------:R-:W2:Y:S01]  /*0ac0*/  S2R R4, SR_CTAID.X ;  /* 0x0000000000047919 */ /* 0x000ea20000002500 */
[----:B------:R-:W-:Y:S01]  /*0ad0*/  UIADD3 UR5, UR5, 0x1f, URZ ;  /* 0x0000001f05057890 */ /* 0x000fe2000fffe03f */
[----:B------:R-:W-:Y:S01]  /*0ae0*/  LOP3.LUT R26, R26, 0xfffffffd, RZ, 0xc0, !PT ;  /* 0xfffffffd1a1a7812 */ /* 0x000fe200078ec0ff */
[----:B------:R-:W-:Y:S01]  /*0af0*/  UMOV UR36, URZ ;  /* 0x0000003f00247c82 */ /* 0x000fe20008000000 */
[----:B------:R-:W-:Y:S01]  /*0b00*/  PLOP3.LUT P0, PT, PT, PT, UP0, 0x80, 0x0 ;  /* 0x000000000000781c */ /* 0x000fe20003f0f008 */
[----:B------:R-:W-:Y:S01]  /*0b10*/  USHF.R.S32.HI UR8, URZ, 0x1f, UR5 ;  /* 0x0000001f3f087899 */ /* 0x000fe20008011405 */
[----:B------:R-:W-:Y:S01]  /*0b20*/  UMOV UR37, URZ ;  /* 0x0000003f00257c82 */ /* 0x000fe20008000000 */
[----:B------:R-:W-:-:S02]  /*0b30*/  ULDC.64 UR10, c[0x0][0x650] ;  /* 0x00019400000a7ab9 */ /* 0x000fc40000000a00 */
[----:B------:R-:W-:-:S04]  /*0b40*/  ULEA.HI UR8, UR8, UR5, URZ, 0x5 ;  /* 0x0000000508087291 */ /* 0x000fc8000f8f283f */
[----:B------:R-:W-:Y:S01]  /*0b50*/  USHF.R.S32.HI UR46, URZ, 0x5, UR8 ;  /* 0x000000053f2e7899 */ /* 0x000fe20008011408 */
[----:B0-----:R-:W-:-:S13]  /*0b60*/  ISETP.NE.AND P2, PT, R2, 0x1, PT ;  /* 0x000000010200780c */ /* 0x001fda0003f45270 */
[----:B------:R-:W2:Y:S01]  /*0b70*/  @P2 LDC R17, c[0x0][0x10] ;  /* 0x00000400ff112b82 */ /* 0x000ea20000000800 */
[----:B-1----:R-:W-:Y:S01]  /*0b80*/  @P2 IMAD.MOV.U32 R6, RZ, RZ, R13 ;  /* 0x000000ffff062224 */ /* 0x002fe200078e000d */
[----:B------:R-:W-:Y:S01]  /*0b90*/  @P2 LOP3.LUT R26, R26, 0x2, RZ, 0xfc, !PT ;  /* 0x000000021a1a2812 */ /* 0x000fe200078efcff */
[----:B------:R-:W-:-:S05]  /*0ba0*/  @P2 IMAD.MOV.U32 R7, RZ, RZ, RZ ;  /* 0x000000ffff072224 */ /* 0x000fca00078e00ff */
[----:B------:R-:W0:Y:S01]  /*0bb0*/  @!P2 LDC R3, c[0x0][0xc] ;  /* 0x00000300ff03ab82 */ /* 0x000e220000000800 */
[----:B------:R-:W-:Y:S01]  /*0bc0*/  ULDC UR6, c[0x0][0xc] ;  /* 0x0000030000067ab9 */ /* 0x000fe20000000800 */
[----:B------:R-:W-:Y:S01]  /*0bd0*/  ULDC UR7, c[0x0][0x10] ;  /* 0x0000040000077ab9 */ /* 0x000fe20000000800 */
[----:B------:R-:W-:Y:S01]  /*0be0*/  ULDC UR5, c[0x0][0x14] ;  /* 0x0000050000057ab9 */ /* 0x000fe20000000800 */
[----:B------:R-:W-:-:S04]  /*0bf0*/  UIMAD.WIDE.U32 UR6, UR6, UR7, URZ ;  /* 0x00000007060672a5 */ /* 0x000fc8000f8e003f */
[----:B------:R-:W-:Y:S02]  /*0c00*/  UIMAD.WIDE.U32 UR52, UR6, UR5, URZ ;  /* 0x00000005063472a5 */ /* 0x000fe4000f8e003f */
[----:B------:R-:W-:-:S04]  /*0c10*/  UIMAD UR45, UR7, UR5, URZ ;  /* 0x00000005072d72a4 */ /* 0x000fc8000f8e023f */
[----:B------:R-:W-:Y:S01]  /*0c20*/  UIADD3 UR45, UR53, UR45, URZ ;  /* 0x0000002d352d7290 */ /* 0x000fe2000fffe03f */
[----:B--2---:R-:W-:-:S04]  /*0c30*/  @P2 IMAD.WIDE.U32 R16, R4, R17, R6 ;  /* 0x0000001104102225 */ /* 0x004fc800078e0006 */
[----:B0-----:R-:W-:-:S04]  /*0c40*/  @!P2 IMAD.WIDE.U32 R6, R3, R13, R4 ;  /* 0x0000000d0306a225 */ /* 0x001fc800078e0004 */
[----:B------:R-:W-:Y:S02]  /*0c50*/  @P2 IMAD.MOV.U32 R3, RZ, RZ, RZ ;  /* 0x000000ffff032224 */ /* 0x000fe400078e00ff */
[----:B------:R-:W-:Y:S02]  /*0c60*/  @!P2 IMAD.MOV.U32 R16, RZ, RZ, R6 ;  /* 0x000000ffff10a224 */ /* 0x000fe400078e0006 */
[----:B------:R-:W-:Y:S02]  /*0c70*/  @P2 IMAD.IADD R17, R17, 0x1, R3 ;  /* 0x0000000111112824 */ /* 0x000fe400078e0203 */
[----:B------:R-:W-:Y:S01]  /*0c80*/  @!P2 IMAD.MOV.U32 R17, RZ, RZ, R7 ;  /* 0x000000ffff11a224 */ /* 0x000fe200078e0007 */
[----:B------:R-:W-:Y:S06]  /*0c90*/  @P0 BRA `(.L_x_10) ;  /* 0x0000000000240947 */ /* 0x000fec0003800000 */
[----:B------:R-:W-:Y:S01]  /*0ca0*/  USHF.R.U32.HI UR6, URZ, 0x1, UR46 ;  /* 0x000000013f067899 */ /* 0x000fe2000801162e */
[----:B------:R-:W-:Y:S01]  /*0cb0*/  IADD3 R16, P0, R16, UR52, RZ ;  /* 0x0000003410107c10 */ /* 0x000fe2000ff1e0ff */
[----:B------:R-:W-:Y:S02]  /*0cc0*/  UISETP.GE.U32.AND UP0, UPT, UR46, 0xe, UPT ;  /* 0x0000000e2e00788c */ /* 0x000fe4000bf06070 */
[----:B------:R-:W-:Y:S01]  /*0cd0*/  UIMAD.WIDE.U32 UR6, UR6, -0x6db6db6d, URZ ;  /* 0x92492493060678a5 */ /* 0x000fe2000f8e003f */
[----:B------:R-:W-:Y:S01]  /*0ce0*/  IADD3.X R17, R17, UR45, RZ, P0, !PT ;  /* 0x0000002d11117c10 */ /* 0x000fe200087fe4ff */
[----:B------:R-:W-:Y:S02]  /*0cf0*/  UMOV UR37, URZ ;  /* 0x0000003f00257c82 */ /* 0x000fe40008000000 */
[----:B------:R-:W-:-:S04]  /*0d00*/  USHF.R.U32.HI UR6, URZ, 0x2, UR7 ;  /* 0x000000023f067899 */ /* 0x000fc80008011607 */
[----:B------:R-:W-:Y:S02]  /*0d10*/  UIMAD UR36, UR6, -0xe, UR46 ;  /* 0xfffffff2062478a4 */ /* 0x000fe4000f8e022e */
[----:B------:R-:W-:-:S12]  /*0d20*/  @UP0 ULOP3.LUT UR37, UR6, 0x1, URZ, 0xc0, !UPT ;  /* 0x0000000106250892 */ /* 0x000fd8000f8ec03f */
.L_x_10:
[----:B------:R-:W-:Y:S01]  /*0d30*/  ISETP.GE.U32.AND P0, PT, R16, UR10, PT ;  /* 0x0000000a10007c0c */ /* 0x000fe2000bf06070 */
[----:B------:R-:W-:Y:S01]  /*0d40*/  IMAD.MOV.U32 R22, RZ, RZ, -0x1 ;  /* 0xffffffffff167424 */ /* 0x000fe200078e00ff */
[----:B------:R-:W-:Y:S01]  /*0d50*/  PRMT R3, RZ, 0x7610, R3 ;  /* 0x00007610ff037816 */ /* 0x000fe20000000003 */
[----:B------:R-:W-:Y:S01]  /*0d60*/  IMAD.MOV.U32 R18, RZ, RZ, -0x1 ;  /* 0xffffffffff127424 */ /* 0x000fe200078e00ff */
[----:B------:R-:W-:Y:S01]  /*0d70*/  ISETP.GE.U32.AND.EX P0, PT, R17, UR11, PT, P0 ;  /* 0x0000000b11007c0c */ /* 0x000fe2000bf06100 */
[----:B------:R-:W-:-:S12]  /*0d80*/  IMAD.MOV.U32 R19, RZ, RZ, -0x1 ;  /* 0xffffffffff137424 */ /* 0x000fd800078e00ff */
[----:B------:R-:W-:Y:S05]  /*0d90*/  @P0 BRA `(.L_x_11) ;  /* 0x0000000400580947 */ /* 0x000fea0003800000 */
[----:B------:R-:W0:Y:S01]  /*0da0*/  LDC.64 R18, c[0x0][0x628] ;  /* 0x00018a00ff127b82 */ /* 0x000e220000000a00 */
[----:B------:R-:W-:Y:S02]  /*0db0*/  IMAD.MOV.U32 R6, RZ, RZ, R16 ;  /* 0x000000ffff067224 */ /* 0x000fe400078e0010 */
[----:B------:R-:W-:-:S05]  /*0dc0*/  IMAD.MOV.U32 R7, RZ, RZ, R17 ;  /* 0x000000ffff077224 */ /* 0x000fca00078e0011 */
[----:B------:R-:W1:Y:S08]  /*0dd0*/  LDC R14, c[0x0][0x630] ;  /* 0x00018c00ff0e7b82 */ /* 0x000e700000000800 */
[----:B------:R-:W2:Y:S01]  /*0de0*/  LDC.64 R20, c[0x0][0x620] ;  /* 0x00018800ff147b82 */ /* 0x000ea20000000a00 */
[----:B0-----:R-:W-:-:S04]  /*0df0*/  ISETP.NE.U32.AND P0, PT, R18, RZ, PT ;  /* 0x000000ff1200720c */ /* 0x001fc80003f05070 */
[----:B------:R-:W-:-:S13]  /*0e00*/  ISETP.NE.AND.EX P0, PT, R19, RZ, PT, P0 ;  /* 0x000000ff1300720c */ /* 0x000fda0003f05300 */
[----:B-12---:R-:W-:Y:S05]  /*0e10*/  @!P0 BRA `(.L_x_12) ;  /* 0x0000000000288947 */ /* 0x006fea0003800000 */
[----:B------:R-:W0:Y:S02]  /*0e20*/  LDC R3, c[0x0][0x634] ;  /* 0x00018d00ff037b82 */ /* 0x000e240000000800 */
[----:B0-----:R-:W-:-:S05]  /*0e30*/  IADD3 R3, P0, R16, R3, RZ ;  /* 0x0000000310037210 */ /* 0x001fca0007f1e0ff */
[----:B------:R-:W-:-:S04]  /*0e40*/  IMAD.X R15, RZ, RZ, R17, P0 ;  /* 0x000000ffff0f7224 */ /* 0x000fc800000e0611 */
[----:B------:R-:W-:-:S04]  /*0e50*/  IMAD.WIDE.U32 R6, R15, R18, RZ ;  /* 0x000000120f067225 */ /* 0x000fc800078e00ff */
[----:B------:R-:W-:-:S04]  /*0e60*/  IMAD.WIDE.U32 R8, P0, R3, R19, R6 ;  /* 0x0000001303087225 */ /* 0x000fc80007800006 */
[----:B------:R-:W-:-:S04]  /*0e70*/  IMAD.WIDE.U32 R6, R3, R18, RZ ;  /* 0x0000001203067225 */ /* 0x000fc800078e00ff */
[----:B------:R-:W-:Y:S01]  /*0e80*/  IMAD.X R11, RZ, RZ, RZ, P0 ;  /* 0x000000ffff0b7224 */ /* 0x000fe200000e06ff */
[----:B------:R-:W-:Y:S01]  /*0e90*/  IADD3 RZ, P0, R7, R8, RZ ;  /* 0x0000000807ff7210 */ /* 0x000fe20007f1e0ff */
[----:B------:R-:W-:-:S04]  /*0ea0*/  IMAD.MOV.U32 R10, RZ, RZ, R9 ;  /* 0x000000ffff0a7224 */ /* 0x000fc800078e0009 */
[----:B------:R-:W-:-:S08]  /*0eb0*/  IMAD.WIDE.U32.X R6, R15, R19, R10, P0 ;  /* 0x000000130f067225 */ /* 0x000fd000000e040a */
.L_x_12:
[-CC-:B------:R-:W-:Y:S01]  /*0ec0*/  SHF.R.U64 R29, R6, R14.reuse, R7.reuse ;  /* 0x0000000e061d7219 */ /* 0x180fe20000001207 */
[----:B------:R-:W0:Y:S01]  /*0ed0*/  LDC R10, c[0x0][0x618] ;  /* 0x00018600ff0a7b82 */ /* 0x000e220000000800 */
[----:B------:R-:W-:Y:S01]  /*0ee0*/  SHF.R.U32.HI R5, RZ, R14, R7 ;  /* 0x0000000eff057219 */ /* 0x000fe20000011607 */
[----:B------:R-:W-:Y:S01]  /*0ef0*/  ULDC UR5, c[0x0][0x150] ;  /* 0x0000540000057ab9 */ /* 0x000fe20000000800 */
[----:B------:R-:W-:Y:S02]  /*0f00*/  IADD3 R9, P0, RZ, -R29, RZ ;  /* 0x8000001dff097210 */ /* 0x000fe40007f1e0ff */
[----:B------:R-:W-:-:S03]  /*0f10*/  I2FP.F32.U32 R3, R4 ;  /* 0x0000000400037245 */ /* 0x000fc60000201000 */
[----:B------:R-:W1:Y:S01]  /*0f20*/  LDC.64 R24, c[0x0][0x640] ;  /* 0x00019000ff187b82 */ /* 0x000e620000000a00 */
[----:B------:R-:W-:Y:S02]  /*0f30*/  IMAD.X R11, RZ, RZ, ~R5, P0 ;  /* 0x000000ffff0b7224 */ /* 0x000fe400000e0e05 */
[----:B------:R-:W-:Y:S01]  /*0f40*/  FMUL R3, R3, UR5 ;  /* 0x0000000503037c20 */ /* 0x000fe20008400000 */
[----:B------:R-:W-:Y:S01]  /*0f50*/  IMAD.WIDE.U32 R6, R9, R20, R16 ;  /* 0x0000001409067225 */ /* 0x000fe200078e0010 */
[----:B------:R-:W-:-:S03]  /*0f60*/  ULDC UR5, c[0x0][0x154] ;  /* 0x0000550000057ab9 */ /* 0x000fc60000000800 */
[----:B------:R-:W-:Y:S01]  /*0f70*/  IMAD R8, R11, R20, RZ ;  /* 0x000000140b087224 */ /* 0x000fe200078e02ff */
[----:B------:R-:W2:Y:S01]  /*0f80*/  LDC R5, c[0x0][0x144] ;  /* 0x00005100ff057b82 */ /* 0x000ea20000000800 */
[----:B------:R-:W3:Y:S02]  /*0f90*/  F2I.U32.TRUNC.NTZ R3, R3 ;  /* 0x0000000300037305 */ /* 0x000ee4000020f000 */
[----:B------:R-:W-:-:S04]  /*0fa0*/  IMAD R9, R9, R21, R8 ;  /* 0x0000001509097224 */ /* 0x000fc800078e0208 */
[----:B------:R-:W-:Y:S01]  /*0fb0*/  IMAD.IADD R7, R7, 0x1, R9 ;  /* 0x0000000107077824 */ /* 0x000fe200078e0209 */
[----:B------:R-:W4:Y:S01]  /*0fc0*/  LDC R14, c[0x0][0x608] ;  /* 0x00018200ff0e7b82 */ /* 0x000f220000000800 */
[----:B------:R-:W-:-:S03]  /*0fd0*/  IMAD.MOV.U32 R9, RZ, RZ, -0x1 ;  /* 0xffffffffff097424 */ /* 0x000fc600078e00ff */
[-C--:B0-----:R-:W-:Y:S02]  /*0fe0*/  SHF.R.U64 R20, R6, R10.reuse, R7 ;  /* 0x0000000a06147219 */ /* 0x081fe40000001207 */
[----:B------:R-:W-:Y:S02]  /*0ff0*/  I2FP.F32.U32 R6, R13 ;  /* 0x0000000d00067245 */ /* 0x000fe40000201000 */
[----:B------:R-:W0:Y:S01]  /*1000*/  LDC R22, c[0x0][0x658] ;  /* 0x00019600ff167b82 */ /* 0x000e220000000800 */
[----:B-1----:R-:W-:Y:S01]  /*1010*/  ISETP.NE.U32.AND P0, PT, R24, RZ, PT ;  /* 0x000000ff1800720c */ /* 0x002fe20003f05070 */
[----:B---3--:R-:W-:Y:S01]  /*1020*/  IMAD.MOV R8, RZ, RZ, -R3 ;  /* 0x000000ffff087224 */ /* 0x008fe200078e0a03 */
[----:B------:R-:W-:Y:S01]  /*1030*/  SHF.R.U32.HI R7, RZ, R10, R7 ;  /* 0x0000000aff077219 */ /* 0x000fe20000011607 */
[----:B------:R-:W-:Y:S01]  /*1040*/  FMUL R6, R6, UR5 ;  /* 0x0000000506067c20 */ /* 0x000fe20008400000 */
[----:B------:R-:W-:-:S03]  /*1050*/  ISETP.NE.AND.EX P0, PT, R25, RZ, PT, P0 ;  /* 0x000000ff1900720c */ /* 0x000fc60003f05300 */
[----:B------:R-:W1:Y:S01]  /*1060*/  LDC R18, c[0x0][0x148] ;  /* 0x00005200ff127b82 */ /* 0x000e620000000800 */
[----:B--2---:R-:W-:-:S07]  /*1070*/  IMAD R3, R5, R8, R4 ;  /* 0x0000000805037224 */ /* 0x004fce00078e0204 */
[----:B------:R-:W2:Y:S01]  /*1080*/  LDC R19, c[0x0][0x600] ;  /* 0x00018000ff137b82 */ /* 0x000ea20000000800 */
[-CC-:B----4-:R-:W-:Y:S02]  /*1090*/  SHF.R.U64 R30, R20, R14.reuse, R7.reuse ;  /* 0x0000000e141e7219 */ /* 0x190fe40000001207 */
[----:B------:R-:W-:Y:S01]  /*10a0*/  SHF.R.U32.HI R5, RZ, R14, R7 ;  /* 0x0000000eff057219 */ /* 0x000fe20000011607 */
[----:B------:R-:W-:Y:S01]  /*10b0*/  IMAD.MOV.U32 R7, RZ, RZ, 0x1 ;  /* 0x00000001ff077424 */ /* 0x000fe200078e00ff */
[----:B------:R3:W4:Y:S03]  /*10c0*/  F2I.U32.TRUNC.NTZ R14, R6 ;  /* 0x00000006000e7305 */ /* 0x000726000020f000 */
[----:B------:R-:W1:Y:S01]  /*10d0*/  LDC R21, c[0x0][0x648] ;  /* 0x00019200ff157b82 */ /* 0x000e620000000800 */
[-C--:B0-----:R-:W-:Y:S02]  /*10e0*/  SHF.L.U32 R4, R9, R22.reuse, RZ ;  /* 0x0000001609047219 */ /* 0x081fe400000006ff */
[----:B------:R-:W-:-:S02]  /*10f0*/  SHF.R.U64 R32, R30, R22, R5 ;  /* 0x000000161e207219 */ /* 0x000fc40000001205 */
[----:B------:R-:W-:Y:S02]  /*1100*/  LOP3.LUT R11, RZ, R4, RZ, 0x33, !PT ;  /* 0x00000004ff0b7212 */ /* 0x000fe400078e33ff */
[-C--:B------:R-:W-:Y:S01]  /*1110*/  SHF.R.U32.HI R5, RZ, R22.reuse, R5 ;  /* 0x00000016ff057219 */ /* 0x080fe20000011605 */
[----:B------:R-:W0:Y:S01]  /*1120*/  LDC R27, c[0x0][0x638] ;  /* 0x00018e00ff1b7b82 */ /* 0x000e220000000800 */
[----:B------:R-:W-:Y:S01]  /*1130*/  SHF.L.U32 R10, R7, R22, RZ ;  /* 0x00000016070a7219 */ /* 0x000fe200000006ff */
[----:B------:R-:W-:-:S06]  /*1140*/  IMAD.MOV.U32 R4, RZ, RZ, R32 ;  /* 0x000000ffff047224 */ /* 0x000fcc00078e0020 */
[----:B------:R-:W0:Y:S01]  /*1150*/  LDC R28, c[0x0][0x610] ;  /* 0x00018400ff1c7b82 */ /* 0x000e220000000800 */
[----:B---34-:R-:W-:Y:S05]  /*1160*/  @!P0 BRA `(.L_x_13) ;  /* 0x0000000000288947 */ /* 0x018fea0003800000 */
[----:B------:R-:W3:Y:S02]  /*1170*/  LDC R9, c[0x0][0x64c] ;  /* 0x00019300ff097b82 */ /* 0x000ee40000000800 */
[----:B---3--:R-:W-:-:S05]  /*1180*/  IADD3 R9, P0, R32, R9, RZ ;  /* 0x0000000920097210 */ /* 0x008fca0007f1e0ff */
        /* <DEDUP_REMOVED lines=8> */
.L_x_13:
[----:B-1----:R-:W-:Y:S01]  /*1210*/  SHF.R.U64 R4, R4, R21, R5 ;  /* 0x0000001504047219 */ /* 0x002fe20000001205 */
[----:B--2---:R-:W-:Y:S01]  /*1220*/  VIADD R5, R19, 0xffffffff ;  /* 0xffffffff13057836 */ /* 0x004fe20000000000 */
[----:B------:R-:W-:Y:S01]  /*1230*/  LOP3.LUT R11, R30, R11, RZ, 0xc0, !PT ;  /* 0x0000000b1e0b7212 */ /* 0x000fe200078ec0ff */
[----:B------:R-:W-:Y:S02]  /*1240*/  IMAD.MOV R14, RZ, RZ, -R14 ;  /* 0x000000ffff0e7224 */ /* 0x000fe400078e0a0e */
[----:B------:R-:W-:Y:S01]  /*1250*/  IMAD.MOV R6, RZ, RZ, -R4 ;  /* 0x000000ffff067224 */ /* 0x000fe200078e0a04 */
[----:B------:R-:W-:Y:S01]  /*1260*/  LOP3.LUT R5, R20, R5, RZ, 0xc0, !PT ;  /* 0x0000000514057212 */ /* 0x000fe200078ec0ff */
[----:B------:R-:W-:Y:S02]  /*1270*/  IMAD R10, R10, R4, R11 ;  /* 0x000000040a0a7224 */ /* 0x000fe400078e020b */
[----:B------:R-:W-:Y:S02]  /*1280*/  @P2 IMAD R3, R18, R14, R13 ;  /* 0x0000000e12032224 */ /* 0x000fe400078e020d */
[----:B0-----:R-:W-:-:S02]  /*1290*/  IMAD R4, R6, R27, R32 ;  /* 0x0000001b06047224 */ /* 0x001fc400078e0220 */
[----:B------:R-:W-:Y:S02]  /*12a0*/  IMAD R22, R10, R28, R3 ;  /* 0x0000001c0a167224 */ /* 0x000fe400078e0203 */
[----:B------:R-:W-:Y:S02]  /*12b0*/  IMAD R5, R4, R19, R5 ;  /* 0x0000001304057224 */ /* 0x000fe400078e0205 */
[----:B------:R-:W-:Y:S02]  /*12c0*/  IMAD.MOV.U32 R3, RZ, RZ, 0x1 ;  /* 0x00000001ff037424 */ /* 0x000fe400078e00ff */
[----:B------:R-:W-:Y:S01]  /*12d0*/  IMAD.MOV.U32 R19, RZ, RZ, R29 ;  /* 0x000000ffff137224 */ /* 0x000fe200078e001d */
[----:B------:R-:W-:Y:S02]  /*12e0*/  SEL R18, R5, R22, !P2 ;  /* 0x0000001605127207 */ /* 0x000fe40005000000 */
[----:B------:R-:W-:-:S07]  /*12f0*/  SEL R22, R22, R5, !P2 ;  /* 0x0000000516167207 */ /* 0x000fce0005000000 */
.L_x_11:
[----:B------:R-:W-:Y:S05]  /*1300*/  @!P1 BRA `(.L_x_14) ;  /* 0x00000040005c9947 */ /* 0x000fea0003800000 */
[----:B------:R-:W-:-:S06]  /*1310*/  UISETP.GT.U32.AND UP0, UPT, UR12, 0x1, UPT ;  /* 0x000000010c00788c */ /* 0x000fcc000bf04070 */
[----:B------:R-:W-:-:S13]  /*1320*/  PLOP3.LUT P0, PT, PT, PT, UP0, 0x80, 0x0 ;  /* 0x000000000000781c */ /* 0x000fda0003f0f008 */
[----:B------:R-:W-:Y:S05]  /*1330*/  @P0 EXIT ;  /* 0x000000000000094d */ /* 0x000fea0003800000 */
.L_x_15:
[----:B------:R-:W-:-:S08]  /*1340*/  NOP ;  /* 0x0000000000007918 */ /* 0x000fd00000000000 */
[----:B------:R-:W0:Y:S02]  /*1350*/  USETMAXREG.TRY_ALLOC.CTAPOOL UP0, 0xe8 ;  /* 0x000000e8000079c8 */ /* 0x000e240008000600 */
[----:B0-----:R-:W-:-:S13]  /*1360*/  PLOP3.LUT P0, PT, PT, PT, UP0, 0x80, 0x0 ;  /* 0x000000000000781c */ /* 0x001fda0003f0f008 */
[----:B------:R-:W-:Y:S05]  /*1370*/  @!P0 BRA `(.L_x_15) ;  /* 0xfffffffc00f08947 */ /* 0x000fea000383ffff */
[----:B------:R-:W-:-:S13]  /*1380*/  LOP3.LUT P0, RZ, R3, 0xff, RZ, 0xc0, !PT ;  /* 0x000000ff03ff7812 */ /* 0x000fda000780c0ff */
[----:B------:R-:W-:Y:S05]  /*1390*/  @!P0 EXIT ;  /* 0x000000000000894d */ /* 0x000fea0003800000 */
[----:B------:R-:W-:Y:S01]  /*13a0*/  SHF.R.S32.HI R0, RZ, 0x1f, R23 ;  /* 0x0000001fff007819 */ /* 0x000fe20000011417 */
[----:B------:R-:W-:Y:S01]  /*13b0*/  VIADD R12, R12, 0xffffffff ;  /* 0xffffffff0c0c7836 */ /* 0x000fe20000000000 */
[----:B------:R-:W0:Y:S01]  /*13c0*/  S2UR UR4, SR_CgaCtaId ;  /* 0x00000000000479c3 */ /* 0x000e220000008800 */
[----:B------:R-:W-:Y:S01]  /*13d0*/  UMOV UR39, 0x400 ;  /* 0x0000040000277882 */ /* 0x000fe20000000000 */
[----:B------:R-:W-:Y:S01]  /*13e0*/  LEA.HI R3, R0, R23, RZ, 0x2 ;  /* 0x0000001700037211 */ /* 0x000fe200078f10ff */
[----:B------:R-:W-:Y:S01]  /*13f0*/  ULOP3.LUT UR38, UR49, 0x1, URZ, 0xfc, !UPT ;  /* 0x0000000131267892 */ /* 0x000fe2000f8efc3f */
[----:B------:R-:W-:Y:S01]  /*1400*/  R2UR UR40, R12 ;  /* 0x000000000c2872ca */ /* 0x000fe200000e0000 */
[----:B------:R-:W-:Y:S01]  /*1410*/  UIADD3 UR41, UR46, -0x1, URZ ;  /* 0xffffffff2e297890 */ /* 0x000fe2000fffe03f */
[--C-:B------:R-:W-:Y:S01]  /*1420*/  SHF.R.S32.HI R58, RZ, 0x2, R3.reuse ;  /* 0x00000002ff3a7819 */ /* 0x100fe20000011403 */
[----:B------:R-:W-:Y:S01]  /*1430*/  USHF.L.U32 UR43, UR46, 0x1, URZ ;  /* 0x000000012e2b7899 */ /* 0x000fe2000800063f */
[----:B------:R-:W-:-:S02]  /*1440*/  SHF.R.S32.HI R5, RZ, 0x1f, R3 ;  /* 0x0000001fff057819 */ /* 0x000fc40000011403 */
[----:B------:R-:W-:Y:S02]  /*1450*/  LOP3.LUT R60, R3, 0xfffffffc, RZ, 0xc0, !PT ;  /* 0xfffffffc033c7812 */ /* 0x000fe400078ec0ff */
[----:B------:R-:W-:Y:S02]  /*1460*/  LEA.HI R5, R5, R58, RZ, 0x3 ;  /* 0x0000003a05057211 */ /* 0x000fe400078f18ff */
[----:B------:R-:W-:Y:S01]  /*1470*/  LEA.HI R0, R0, R23, RZ, 0x5 ;  /* 0x0000001700007211 */ /* 0x000fe200078f28ff */
[----:B------:R-:W-:Y:S01]  /*1480*/  IMAD.IADD R60, R23, 0x1, -R60 ;  /* 0x00000001173c7824 */ /* 0x000fe200078e0a3c */
[----:B------:R-:W-:Y:S01]  /*1490*/  LOP3.LUT R5, R5, 0xfffffff8, RZ, 0xc0, !PT ;  /* 0xfffffff805057812 */ /* 0x000fe200078ec0ff */
[----:B------:R-:W-:Y:S01]  /*14a0*/  USHF.L.U32 UR40, UR40, 0x3, URZ ;  /* 0x0000000328287899 */ /* 0x000fe2000800063f */
[----:B------:R-:W-:Y:S02]  /*14b0*/  SHF.R.S32.HI R7, RZ, 0x5, R0 ;  /* 0x00000005ff077819 */ /* 0x000fe40000011400 */
[----:B------:R-:W-:Y:S01]  /*14c0*/  ISETP.NE.AND P0, PT, R12, RZ, PT ;  /* 0x000000ff0c00720c */ /* 0x000fe20003f05270 */
[----:B------:R-:W-:-:S02]  /*14d0*/  IMAD.IADD R58, R58, 0x1, -R5 ;  /* 0x000000013a3a7824 */ /* 0x000fc400078e0a05 */
[----:B------:R-:W-:Y:S01]  /*14e0*/  IMAD.U32 R62, RZ, RZ, UR40 ;  /* 0x00000028ff3e7e24 */ /* 0x000fe2000f8e00ff */
[----:B0-----:R-:W-:Y:S01]  /*14f0*/  ULEA UR39, UR4, UR39, 0x18 ;  /* 0x0000002704277291 */ /* 0x001fe2000f8ec03f */
[C---:B------:R-:W-:Y:S01]  /*1500*/  IMAD R0, R7.reuse, 0x40, R60 ;  /* 0x0000004007007824 */ /* 0x040fe200078e023c */
[--C-:B------:R-:W-:Y:S01]  /*1510*/  SHF.R.S32.HI R3, RZ, 0x1f, R58.reuse ;  /* 0x0000001fff037819 */ /* 0x100fe2000001143a */
[--C-:B------:R-:W-:Y:S01]  /*1520*/  IMAD R64, R7, -0x10, -R58.reuse ;  /* 0xfffffff007407824 */ /* 0x100fe200078e0a3a */
[----:B------:R-:W-:Y:S01]  /*1530*/  SHF.R.S32.HI R59, RZ, 0x1f, R58 ;  /* 0x0000001fff3b7819 */ /* 0x000fe2000001143a */
[----:B------:R-:W-:Y:S01]  /*1540*/  ULDC UR4, c[0x0][0x284] ;  /* 0x0000a10000047ab9 */ /* 0x000fe20000000800 */
[----:B------:R-:W-:Y:S01]  /*1550*/  LEA.HI R3, R3, R58, RZ, 0x2 ;  /* 0x0000003a03037211 */ /* 0x000fe200078f10ff */
[----:B------:R-:W-:Y:S01]  /*1560*/  UIADD3 UR42, UR39, 0xf0, URZ ;  /* 0x000000f0272a7890 */ /* 0x000fe2000fffe03f */
[----:B------:R-:W-:Y:S01]  /*1570*/  LOP3.LUT R63, R62, 0x8, RZ, 0xc0, !PT ;  /* 0x000000083e3f7812 */ /* 0x000fe200078ec0ff */
[----:B------:R-:W-:Y:S01]  /*1580*/  VIADD R64, R64, UR4 ;  /* 0x0000000440407c36 */ /* 0x000fe20008000000 */
[C---:B------:R-:W-:Y:S01]  /*1590*/  LOP3.LUT R5, R3.reuse, 0xfffffffc, RZ, 0xc0, !PT ;  /* 0xfffffffc03057812 */ /* 0x040fe200078ec0ff */
[----:B------:R-:W-:Y:S01]  /*15a0*/  UIADD3 UR44, UR40, UR42, URZ ;  /* 0x0000002a282c7290 */ /* 0x000fe2000fffe03f */
[----:B------:R-:W-:-:S02]  /*15b0*/  LOP3.LUT R61, R3, 0x4, RZ, 0xc0, !PT ;  /* 0x00000004033d7812 */ /* 0x000fc400078ec0ff */
[----:B------:R-:W-:Y:S01]  /*15c0*/  LOP3.LUT P1, RZ, R3, 0x4, RZ, 0xc0, !PT ;  /* 0x0000000403ff7812 */ /* 0x000fe2000782c0ff */
[----:B------:R-:W-:Y:S01]  /*15d0*/  IMAD.IADD R5, R58, 0x1, -R5 ;  /* 0x000000013a057824 */ /* 0x000fe200078e0a05 */
[----:B------:R-:W-:Y:S01]  /*15e0*/  SEL R65, RZ, 0x1, P0 ;  /* 0x00000001ff417807 */ /* 0x000fe20000000000 */
[----:B------:R-:W-:Y:S01]  /*15f0*/  IMAD.WIDE R58, R7, 0x10, R58 ;  /* 0x00000010073a7825 */ /* 0x000fe200078e023a */
[----:B------:R-:W-:Y:S02]  /*1600*/  P2R R68, PR, RZ, 0x2 ;  /* 0x00000002ff447803 */ /* 0x000fe40000000000 */
[----:B------:R-:W-:Y:S01]  /*1610*/  LOP3.LUT R62, R62, 0x8, RZ, 0xc, !PT ;  /* 0x000000083e3e7812 */ /* 0x000fe200078e0cff */
[----:B------:R-:W-:Y:S01]  /*1620*/  IMAD.U32 R0, R0, 0x8, R5 ;  /* 0x0000000800007824 */ /* 0x000fe200078e0005 */
[----:B------:R-:W-:-:S03]  /*1630*/  LOP3.LUT R63, R63, 0x18, RZ, 0x3c, !PT ;  /* 0x000000183f3f7812 */ /* 0x000fc600078e3cff */
[----:B------:R-:W-:-:S07]  /*1640*/  IMAD.IADD R61, R61, 0x1, R0 ;  /* 0x000000013d3d7824 */ /* 0x000fce00078e0200 */
.L_x_110:
[----:B------:R-:W-:Y:S01]  /*1650*/  SHF.L.U32 R0, R65, 0x1f, RZ ;  /* 0x0000001f41007819 */ /* 0x000fe200000006ff */
[----:B------:R-:W-:-:S04]  /*1660*/  IMAD.U32 R67, RZ, RZ, UR42 ;  /* 0x0000002aff437e24 */ /* 0x000fc8000f8e00ff */
[----:B------:R-:W0:Y:S02]  /*1670*/  SYNCS.PHASECHK.TRANS64.TRYWAIT P0, [R67+UR40], R0 ;  /* 0x00000000430075a7 */ /* 0x000e240008000168 */
[----:B012-4-:R-:W-:Y:S05]  /*1680*/  @!P0 BRA `(.L_x_16) ;  /* 0x0000005800188947 */ /* 0x017fea0003800000 */
.L_x_144:
[----:B------:R-:W-:-:S04]  /*1690*/  UIADD3 UR4, UR39, 0x800, URZ ;  /* 0x0000080027047890 */ /* 0x000fc8000fffe03f */
[----:B------:R-:W-:-:S06]  /*16a0*/  ULOP3.LUT UP0, URZ, UR4, 0x9f, URZ, 0xc0, !UPT ;  /* 0x0000009f043f7892 */ /* 0x000fcc000f80c03f */
[----:B------:R-:W-:-:S13]  /*16b0*/  PLOP3.LUT P0, PT, PT, PT, UP0, 0x80, 0x0 ;  /* 0x000000000000781c */ /* 0x000fda0003f0f008 */
[----:B------:R-:W-:Y:S05]  /*16c0*/  @!P0 BRA `(.L_x_17) ;  /* 0x0000000000408947 */ /* 0x000fea0003800000 */
[----:B0-----:R-:W-:Y:S01]  /*16d0*/  MOV R0, 0x0 ;  /* 0x0000000000007802 */ /* 0x001fe20000000f00 */
[----:B------:R-:W-:Y:S01]  /*16e0*/  ULDC.64 UR4, c[0x4][0x70] ;  /* 0x01001c0000047ab9 */ /* 0x000fe20000000a00 */
[----:B------:R-:W-:Y:S01]  /*16f0*/  ULDC.64 UR6, c[0x4][0x8] ;  /* 0x0100020000067ab9 */ /* 0x000fe20000000a00 */
[----:B------:R-:W-:Y:S01]  /*1700*/  IMAD.U32 R4, RZ, RZ, UR4 ;  /* 0x00000004ff047e24 */ /* 0x000fe2000f8e00ff */
[----:B------:R0:W1:Y:S01]  /*1710*/  LDC.64 R14, c[0x4][R0] ;  /* 0x01000000000e7b82 */ /* 0x0000620000000a00 */
[----:B------:R-:W-:Y:S01]  /*1720*/  IMAD.U32 R5, RZ, RZ, UR5 ;  /* 0x00000005ff057e24 */ /* 0x000fe2000f8e00ff */
[----:B------:R-:W-:Y:S01]  /*1730*/  ULDC.64 UR4, c[0x4][0x78] ;  /* 0x01001e0000047ab9 */ /* 0x000fe20000000a00 */
[----:B------:R-:W-:Y:S02]  /*1740*/  IMAD.U32 R10, RZ, RZ, UR6 ;  /* 0x00000006ff0a7e24 */ /* 0x000fe4000f8e00ff */
[----:B------:R-:W-:Y:S02]  /*1750*/  IMAD.U32 R6, RZ, RZ, UR4 ;  /* 0x00000004ff067e24 */ /* 0x000fe4000f8e00ff */
[----:B------:R-:W-:-:S02]  /*1760*/  IMAD.U32 R7, RZ, RZ, UR5 ;  /* 0x00000005ff077e24 */ /* 0x000fc4000f8e00ff */
[----:B------:R-:W-:Y:S02]  /*1770*/  IMAD.U32 R11, RZ, RZ, UR7 ;  /* 0x00000007ff0b7e24 */ /* 0x000fe4000f8e00ff */
[----:B------:R-:W-:Y:S02]  /*1780*/  IMAD.MOV.U32 R8, RZ, RZ, 0x70 ;  /* 0x00000070ff087424 */ /* 0x000fe400078e00ff */
[----:B------:R-:W-:Y:S02]  /*1790*/  IMAD.MOV.U32 R12, RZ, RZ, 0x1 ;  /* 0x00000001ff0c7424 */ /* 0x000fe400078e00ff */
[----:B0-----:R-:W-:-:S07]  /*17a0*/  IMAD.MOV.U32 R13, RZ, RZ, RZ ;  /* 0x000000ffff0d7224 */ /* 0x001fce00078e00ff */
[----:B------:R-:W-:-:S07]  /*17b0*/  LEPC R20, `(.L_x_17) ;  /* 0x000000001014794e */ /* 0x000fce0000000000 */
[----:B-1---5:R-:W-:Y:S05]  /*17c0*/  CALL.ABS.NOINC R14 ;  /* 0x000000000e007343 */ /* 0x022fea0003c00000 */
.L_x_17:
[----:B------:R-:W-:-:S04]  /*17d0*/  IMAD.U32 R24, RZ, RZ, UR39 ;  /* 0x00000027ff187e24 */ /* 0x000fc8000f8e00ff */
[----:B------:R-:W-:-:S05]  /*17e0*/  VIADD R24, R24, 0x1c800 ;  /* 0x0001c80018187836 */ /* 0x000fca0000000000 */
[----:B------:R-:W-:-:S13]  /*17f0*/  LOP3.LUT P0, RZ, R24, 0x3ff, RZ, 0xc0, !PT ;  /* 0x000003ff18ff7812 */ /* 0x000fda000780c0ff */
[----:B------:R-:W-:Y:S05]  /*1800*/  @!P0 BRA `(.L_x_18) ;  /* 0x00000000007c8947 */ /* 0x000fea0003800000 */
[----:B------:R-:W-:Y:S01]  /*1810*/  MOV R23, 0x0 ;  /* 0x0000000000177802 */ /* 0x000fe20000000f00 */
[----:B------:R-:W-:Y:S01]  /*1820*/  ULDC.64 UR4, c[0x4][0x70] ;  /* 0x01001c0000047ab9 */ /* 0x000fe20000000a00 */
[----:B------:R-:W-:Y:S01]  /*1830*/  ULDC.64 UR6, c[0x4][0x78] ;  /* 0x01001e0000067ab9 */ /* 0x000fe20000000a00 */
[----:B------:R-:W-:Y:S01]  /*1840*/  IMAD.U32 R4, RZ, RZ, UR4 ;  /* 0x00000004ff047e24 */ /* 0x000fe2000f8e00ff */
[----:B------:R1:W2:Y:S01]  /*1850*/  LDC.64 R14, c[0x4][R23] ;  /* 0x01000000170e7b82 */ /* 0x0002a20000000a00 */
        /* <DEDUP_REMOVED lines=8> */
[----:B-1----:R-:W-:-:S07]  /*18e0*/  IMAD.MOV.U32 R13, RZ, RZ, RZ ;  /* 0x000000ffff0d7224 */ /* 0x002fce00078e00ff */
[----:B------:R-:W-:-:S07]  /*18f0*/  LEPC R20, `(.L_x_19) ;  /* 0x000000001014794e */ /* 0x000fce0000000000 */
[----:B0-2--5:R-:W-:Y:S05]  /*1900*/  CALL.ABS.NOINC R14 ;  /* 0x000000000e007343 */ /* 0x025fea0003c00000 */
.L_x_19:
[----:B------:R0:W1:Y:S01]  /*1910*/  LDC.64 R14, c[0x4][R23] ;  /* 0x01000000170e7b82 */ /* 0x0000620000000a00 */
[----:B------:R-:W-:Y:S01]  /*1920*/  ULDC.64 UR4, c[0x4][0x70] ;  /* 0x01001c0000047ab9 */ /* 0x000fe20000000a00 */
[----:B------:R-:W-:Y:S01]  /*1930*/  ULDC.64 UR6, c[0x4][0x10] ;  /* 0x0100040000067ab9 */ /* 0x000fe20000000a00 */
[----:B------:R-:W-:Y:S02]  /*1940*/  IMAD.U32 R4, RZ, RZ, UR4 ;  /* 0x00000004ff047e24 */ /* 0x000fe4000f8e00ff */
        /* <DEDUP_REMOVED lines=10> */
[----:B-1----:R-:W-:Y:S05]  /*19f0*/  CALL.ABS.NOINC R14 ;  /* 0x000000000e007343 */ /* 0x002fea0003c00000 */
.L_x_18:
[----:B0-----:R-:W-:Y:S01]  /*1a00*/  IMAD.U32 R0, RZ, RZ, UR38 ;  /* 0x00000026ff007e24 */ /* 0x001fe2000f8e00ff */
[----:B------:R-:W-:-:S04]  /*1a10*/  UMOV UR4, 0xffffffff ;  /* 0xffffffff00047882 */ /* 0x000fc80000000000 */
[----:B------:R-:W-:Y:S01]  /*1a20*/  ISETP.NE.AND P0, PT, R0, 0x3, PT ;  /* 0x000000030000780c */ /* 0x000fe20003f05270 */
[----:B------:R-:W-:-:S12]  /*1a30*/  BRA.DIV UR4, `(.L_x_20) ;  /* 0x0000005604447947 */ /* 0x000fd8000b800000 */
.L_x_146:
[----:B------:R-:W-:Y:S05]  /*1a40*/  @!P0 BRA `(.L_x_21) ;  /* 0x0000000000048947 */ /* 0x000fea0003800000 */
[----:B------:R-:W-:Y:S01]  /*1a50*/  BPT.TRAP 0x1 ;  /* 0x000000040000795c */ /* 0x000fe20000300000 */
.L_x_21:
[----:B------:R-:W-:Y:S02]  /*1a60*/  IMAD.U32 R3, RZ, RZ, UR36 ;  /* 0x00000024ff037e24 */ /* 0x000fe4000f8e00ff */
[----:B------:R-:W-:-:S03]  /*1a70*/  IMAD.U32 R0, RZ, RZ, UR37 ;  /* 0x00000025ff007e24 */ /* 0x000fc6000f8e00ff */
[----:B------:R-:W-:Y:S02]  /*1a80*/  LEA R3, R3, UR39, 0x3 ;  /* 0x0000002703037c11 */ /* 0x000fe4000f8e18ff */
[----:B------:R-:W-:-:S04]  /*1a90*/  SHF.L.U32 R0, R0, 0x1f, RZ ;  /* 0x0000001f00007819 */ /* 0x000fc800000006ff */
[----:B------:R0:W1:Y:S01]  /*1aa0*/  SYNCS.PHASECHK.TRANS64.TRYWAIT P1, [R3+URZ], R0 ;  /* 0x00000000030075a7 */ /* 0x000062000802017f */
[----:B------:R-:W-:Y:S05]  /*1ab0*/  @!P0 BRA `(.L_x_22) ;  /* 0x0000000000048947 */ /* 0x000fea0003800000 */
[----:B------:R-:W-:Y:S01]  /*1ac0*/  BPT.TRAP 0x1 ;  /* 0x000000040000795c */ /* 0x000fe20000300000 */
.L_x_22:
[----:B-1----:R-:W-:Y:S05]  /*1ad0*/  @P1 BRA `(.L_x_23) ;  /* 0x0000000000081947 */ /* 0x002fea0003800000 */
[----:B------:R-:W1:Y:S02]  /*1ae0*/  SYNCS.PHASECHK.TRANS64.TRYWAIT P1, [R3+URZ], R0 ;  /* 0x00000000030075a7 */ /* 0x000e64000802017f */
[----:B-1----:R-:W-:Y:S05]  /*1af0*/  @!P1 BRA `(.L_x_24) ;  /* 0x0000005400309947 */ /* 0x002fea0003800000 */
.L_x_23:
[----:B------:R-:W-:-:S04]  /*1b00*/  UIADD3 UR4, UR36, 0x1, URZ ;  /* 0x0000000124047890 */ /* 0x000fc8000fffe03f */
[----:B------:R-:W-:Y:S02]  /*1b10*/  UISETP.NE.AND UP0, UPT, UR4, 0xe, UPT ;  /* 0x0000000e0400788c */ /* 0x000fe4000bf05270 */
[----:B01----:R-:W-:Y:S02]  /*1b20*/  IMAD.U32 R0, RZ, RZ, UR4 ;  /* 0x00000004ff007e24 */ /* 0x003fe4000f8e00ff */
[----:B------:R-:W-:Y:S02]  /*1b30*/  USEL UR4, URZ, 0x1, UP0 ;  /* 0x000000013f047887 */ /* 0x000fe40008000000 */
[----:B------:R-:W-:Y:S02]  /*1b40*/  PLOP3.LUT P1, PT, PT, PT, UP0, 0x80, 0x0 ;  /* 0x000000000000781c */ /* 0x000fe40003f2f008 */
[----:B------:R-:W-:Y:S02]  /*1b50*/  ULOP3.LUT UR4, UR37, UR4, URZ, 0x3c, !UPT ;  /* 0x0000000425047292 */ /* 0x000fe4000f8e3c3f */
[----:B------:R-:W-:-:S04]  /*1b60*/  SEL R0, R0, RZ, P1 ;  /* 0x000000ff00007207 */ /* 0x000fc80000800000 */
[----:B------:R-:W-:Y:S01]  /*1b70*/  IMAD.U32 R9, RZ, RZ, UR4 ;  /* 0x00000004ff097e24 */ /* 0x000fe2000f8e00ff */
[----:B------:R-:W-:Y:S06]  /*1b80*/  @!P0 BRA `(.L_x_25) ;  /* 0x0000000000048947 */ /* 0x000fec0003800000 */
[----:B------:R-:W-:Y:S01]  /*1b90*/  BPT.TRAP 0x1 ;  /* 0x000000040000795c */ /* 0x000fe20000300000 */
.L_x_25:
[----:B------:R-:W-:Y:S01]  /*1ba0*/  IMAD.U32 R4, RZ, RZ, UR36 ;  /* 0x00000024ff047e24 */ /* 0x000fe2000f8e00ff */
[----:B------:R-:W-:Y:S02]  /*1bb0*/  ISETP.NE.AND P3, PT, R68, RZ, PT ;  /* 0x000000ff4400720c */ /* 0x000fe40003f65270 */
[----:B------:R-:W-:Y:S01]  /*1bc0*/  SHF.L.U32 R8, R9, 0x1f, RZ ;  /* 0x0000001f09087819 */ /* 0x000fe200000006ff */
[----:B------:R-:W-:Y:S01]  /*1bd0*/  IMAD R3, R4, 0x800, R61 ;  /* 0x0000080004037824 */ /* 0x000fe200078e023d */
[----:B------:R-:W-:-:S04]  /*1be0*/  ISETP.NE.AND P2, PT, RZ, UR41, PT ;  /* 0x00000029ff007c0c */ /* 0x000fc8000bf45270 */
[----:B------:R-:W-:Y:S02]  /*1bf0*/  LEA R4, R3, UR39, 0x2 ;  /* 0x0000002703047c11 */ /* 0x000fe4000f8e10ff */
[----:B------:R-:W-:-:S03]  /*1c00*/  LEA R3, R0, UR39, 0x3 ;  /* 0x0000002700037c11 */ /* 0x000fc6000f8e18ff */
[C---:B------:R-:W-:Y:S01]  /*1c10*/  VIADD R6, R4.reuse, 0x800 ;  /* 0x0000080004067836 */ /* 0x040fe20000000000 */
[----:B------:R0:W1:Y:S01]  /*1c20*/  SYNCS.PHASECHK.TRANS64.TRYWAIT P1, [R3+URZ], R8 ;  /* 0x00000008030075a7 */ /* 0x000062000802017f */
[----:B------:R-:W-:Y:S01]  /*1c30*/  VIADD R5, R4, 0x890 ;  /* 0x0000089004057836 */ /* 0x000fe20000000000 */
[----:B------:R0:W2:Y:S01]  /*1c40*/  LDS R72, [R4+0x800] ;  /* 0x0008000004487984 */ /* 0x0000a20000000800 */
[----:B------:R-:W-:-:S07]  /*1c50*/  @P3 VIADD R5, R6, 0x70 ;  /* 0x0000007006053836 */ /* 0x000fce0000000000 */
[----:B------:R-:W-:Y:S05]  /*1c60*/  WARPSYNC.ALL ;  /* 0x0000000000007948 */ /* 0x000fea0003800000 */
[----:B------:R-:W-:Y:S04]  /*1c70*/  LDS R73, [R4+0xc00] ;  /* 0x000c000004497984 */ /* 0x000fe80000000800 */
[----:B------:R-:W-:Y:S04]  /*1c80*/  LDS R76, [R4+0x900] ;  /* 0x00090000044c7984 */ /* 0x000fe80000000800 */
[----:B------:R-:W-:Y:S04]  /*1c90*/  LDS R77, [R4+0xd00] ;  /* 0x000d0000044d7984 */ /* 0x000fe80000000800 */
[----:B------:R-:W-:Y:S04]  /*1ca0*/  LDS R74, [R5] ;  /* 0x00000000054a7984 */ /* 0x000fe80000000800 */
[----:B------:R-:W2:Y:S04]  /*1cb0*/  LDS R75, [R5+0x400] ;  /* 0x00040000054b7984 */ /* 0x000ea80000000800 */
[----:B------:R-:W-:Y:S04]  /*1cc0*/  LDS R78, [R5+0x100] ;  /* 0x00010000054e7984 */ /* 0x000fe80000000800 */
[----:B------:R-:W3:Y:S01]  /*1cd0*/  LDS R79, [R5+0x500] ;  /* 0x00050000054f7984 */ /* 0x000ee20000000800 */
[----:B------:R-:W-:Y:S01]  /*1ce0*/  R2UR UR4, R24 ;  /* 0x00000000180472ca */ /* 0x000fe200000e0000 */
[----:B------:R-:W-:Y:S01]  /*1cf0*/  UMOV UR7, 0x40000040 ;  /* 0x4000004000077882 */ /* 0x000fe20000000000 */
[----:B--2---:R-:W-:-:S11]  /*1d00*/  WARPGROUP.ARRIVE ;  /* 0x00000000000079c5 */ /* 0x004fd60000000000 */
[----:B------:R-:W-:-:S04]  /*1d10*/  USHF.R.U32.HI UR4, URZ, 0x4, UR4 ;  /* 0x000000043f047899 */ /* 0x000fc80008011604 */
[----:B------:R-:W-:-:S04]  /*1d20*/  ULOP3.LUT UR4, UR4, 0x3fff, URZ, 0xc0, !UPT ;  /* 0x00003fff04047892 */ /* 0x000fc8000f8ec03f */
[----:B------:R-:W-:-:S04]  /*1d30*/  ULOP3.LUT UR8, UR4, 0x10000, URZ, 0xfc, !UPT ;  /* 0x0001000004087892 */ /* 0x000fc8000f8efc3f */
[----:B------:R-:W-:-:S07]  /*1d40*/  ULEA UR4, UR36, UR8, 0x9 ;  /* 0x0000000824047291 */ /* 0x000fce000f8e483f */
[----:B------:R-:W-:Y:S02]  /*1d50*/  UMOV UR6, UR4 ;  /* 0x0000000400067c82 */ /* 0x000fe40008000000 */
[----:B------:R-:W-:Y:S01]  /*1d60*/  HGMMA.64x64x8.F32.TF32 R24, R72, gdesc[UR4], RZ, !UPT, gsb0 ;  /* 0x04e0000448187df0 */ /* 0x000fe2000c0028ff */
[----:B------:R-:W-:Y:S01]  /*1d70*/  UIADD3 UR6, UR4, 0x2, URZ ;  /* 0x0000000204067890 */ /* 0x000fe2000fffe03f */
[----:B------:R-:W-:Y:S01]  /*1d80*/  UMOV UR7, 0x40000040 ;  /* 0x4000004000077882 */ /* 0x000fe20000000000 */
[----:B------:R-:W-:Y:S02]  /*1d90*/  WARPGROUP.DEPBAR.LE gsb0, 0x0 ;  /* 0x00008000000079c5 */ /* 0x000fe40000010000 */
[----:B---3--:R-:W-:-:S06]  /*1da0*/  WARPGROUP.ARRIVE ;  /* 0x00000000000079c5 */ /* 0x008fcc0000000000 */
[----:B------:R-:W-:Y:S01]  /*1db0*/  HGMMA.64x64x8.F32.TF32 R24, R76, gdesc[UR4], R24, gsb0 ;  /* 0x04e000044c187df0 */ /* 0x000fe20008002818 */
[----:B------:R-:W-:Y:S01]  /*1dc0*/  UIADD3 UR6, UR4, 0x4, URZ ;  /* 0x0000000404067890 */ /* 0x000fe2000fffe03f */
[----:B------:R-:W-:Y:S01]  /*1dd0*/  UMOV UR7, 0x40000040 ;  /* 0x4000004000077882 */ /* 0x000fe20000000000 */
[----:B------:R-:W-:Y:S02]  /*1de0*/  WARPGROUP.DEPBAR.LE gsb0, 0x0 ;  /* 0x00008000000079c5 */ /* 0x000fe40000010000 */
[----:B------:R-:W-:Y:S04]  /*1df0*/  LDS R72, [R4+0xa00] ;  /* 0x000a000004487984 */ /* 0x000fe80000000800 */
[----:B------:R-:W-:Y:S04]  /*1e00*/  LDS R73, [R4+0xe00] ;  /* 0x000e000004497984 */ /* 0x000fe80000000800 */
[----:B------:R-:W-:Y:S04]  /*1e10*/  LDS R74, [R5+0x200] ;  /* 0x00020000054a7984 */ /* 0x000fe80000000800 */
[----:B------:R-:W2:Y:S02]  /*1e20*/  LDS R75, [R5+0x600] ;  /* 0x00060000054b7984 */ /* 0x000ea40000000800 */
[----:B--2---:R-:W-:-:S06]  /*1e30*/  WARPGROUP.ARRIVE ;  /* 0x00000000000079c5 */ /* 0x004fcc0000000000 */
        /* <DEDUP_REMOVED lines=9> */
[----:B------:R-:W-:Y:S03]  /*1ed0*/  HGMMA.64x64x8.F32.TF32 R24, R76, gdesc[UR4], R24, gsb0 ;  /* 0x04e000044c187df0 */ /* 0x000fe60008002818 */
[----:B------:R-:W-:Y:S02]  /*1ee0*/  WARPGROUP.DEPBAR.LE gsb0, 0x0 ;  /* 0x00008000000079c5 */ /* 0x000fe40000010000 */
[----:B------:R-:W-:Y:S05]  /*1ef0*/  @!P2 BRA `(.L_x_26) ;  /* 0x000000080090a947 */ /* 0x000fea0003800000 */
[----:B------:R-:W-:Y:S05]  /*1f00*/  @!P0 BRA `(.L_x_27) ;  /* 0x0000000000048947 */ /* 0x000fea0003800000 */
[----:B------:R-:W-:Y:S01]  /*1f10*/  BPT.TRAP 0x1 ;  /* 0x000000040000795c */ /* 0x000fe20000300000 */
.L_x_27:
[----:B------:R-:W-:-:S04]  /*1f20*/  IMAD.SHL.U32 R6, R0, 0x800, RZ ;  /* 0x0000080000067824 */ /* 0x000fc800078e00ff */
[----:B0-----:R-:W-:-:S05]  /*1f30*/  IMAD.IADD R4, R61, 0x1, R6 ;  /* 0x000000013d047824 */ /* 0x001fca00078e0206 */
[----:B------:R-:W-:-:S05]  /*1f40*/  LEA R4, R4, UR39, 0x2 ;  /* 0x0000002704047c11 */ /* 0x000fca000f8e10ff */
[C---:B------:R-:W-:Y:S02]  /*1f50*/  VIADD R7, R4.reuse, 0x800 ;  /* 0x0000080004077836 */ /* 0x040fe40000000000 */
[----:B------:R-:W-:Y:S02]  /*1f60*/  VIADD R5, R4, 0x890 ;  /* 0x0000089004057836 */ /* 0x000fe40000000000 */
[----:B------:R-:W-:Y:S01]  /*1f70*/  @P3 VIADD R5, R7, 0x70 ;  /* 0x0000007007053836 */ /* 0x000fe20000000000 */
[----:B-1----:R-:W-:Y:S06]  /*1f80*/  @P1 BRA `(.L_x_28) ;  /* 0x0000000000081947 */ /* 0x002fec0003800000 */
[----:B------:R-:W0:Y:S02]  /*1f90*/  SYNCS.PHASECHK.TRANS64.TRYWAIT P1, [R3+URZ], R8 ;  /* 0x00000008030075a7 */ /* 0x000e24000802017f */
[----:B0-----:R-:W-:Y:S05]  /*1fa0*/  @!P1 BRA `(.L_x_29) ;  /* 0x0000005000189947 */ /* 0x001fea0003800000 */
.L_x_28:
[----:B0-----:R-:W0:Y:S01]  /*1fb0*/  LDC R3, c[0x0][0x28c] ;  /* 0x0000a300ff037b82 */ /* 0x001e220000000800 */
[----:B------:R1:W2:Y:S01]  /*1fc0*/  LDS R72, [R4+0x800] ;  /* 0x0008000004487984 */ /* 0x0002a20000000800 */
[----:B------:R-:W-:-:S03]  /*1fd0*/  UMOV UR4, UR36 ;  /* 0x0000002400047c82 */ /* 0x000fc60008000000 */
[----:B------:R1:W3:Y:S04]  /*1fe0*/  LDS R73, [R4+0xc00] ;  /* 0x000c000004497984 */ /* 0x0002e80000000800 */
[----:B------:R1:W4:Y:S04]  /*1ff0*/  LDS R74, [R5] ;  /* 0x00000000054a7984 */ /* 0x0003280000000800 */
[----:B------:R1:W1:Y:S01]  /*2000*/  LDS R75, [R5+0x400] ;  /* 0x00040000054b7984 */ /* 0x0002620000000800 */
[----:B0-----:R-:W-:-:S13]  /*2010*/  ISETP.GE.AND P1, PT, R3, 0x41, PT ;  /* 0x000000410300780c */ /* 0x001fda0003f26270 */
[----:B-1234-:R-:W-:Y:S05]  /*2020*/  @!P1 BRA `(.L_x_30) ;  /* 0x0000000400649947 */ /* 0x01efea0003800000 */
[----:B------:R-:W-:Y:S01]  /*2030*/  R2UR UR10, R0 ;  /* 0x00000000000a72ca */ /* 0x000fe200000e0000 */
[----:B------:R-:W-:Y:S01]  /*2040*/  IMAD.U32 R3, RZ, RZ, UR41 ;  /* 0x00000029ff037e24 */ /* 0x000fe2000f8e00ff */
[----:B------:R-:W-:-:S13]  /*2050*/  UMOV UR4, UR36 ;  /* 0x0000002400047c82 */ /* 0x000fda0008000000 */
.L_x_38:
[----:B------:R-:W-:-:S04]  /*2060*/  UIADD3 UR5, UR10, 0x1, URZ ;  /* 0x000000010a057890 */ /* 0x000fc8000fffe03f */
[----:B------:R-:W-:-:S04]  /*2070*/  UISETP.NE.AND UP0, UPT, UR5, 0xe, UPT ;  /* 0x0000000e0500788c */ /* 0x000fc8000bf05270 */
[----:B------:R-:W-:Y:S02]  /*2080*/  USEL UR6, URZ, 0x1, UP0 ;  /* 0x000000013f067887 */ /* 0x000fe40008000000 */
[----:B------:R-:W-:-:S04]  /*2090*/  USEL UR5, UR5, URZ, UP0 ;  /* 0x0000003f05057287 */ /* 0x000fc80008000000 */
[----:B------:R-:W-:Y:S02]  /*20a0*/  LOP3.LUT R9, R9, UR6, RZ, 0x3c, !PT ;  /* 0x0000000609097c12 */ /* 0x000fe4000f8e3cff */
[----:B------:R-:W-:Y:S01]  /*20b0*/  IMAD.U32 R0, RZ, RZ, UR5 ;  /* 0x00000005ff007e24 */ /* 0x000fe2000f8e00ff */
[----:B0-----:R-:W-:Y:S06]  /*20c0*/  @!P0 BRA `(.L_x_31) ;  /* 0x0000000000048947 */ /* 0x001fec0003800000 */
[----:B------:R-:W-:Y:S01]  /*20d0*/  BPT.TRAP 0x1 ;  /* 0x000000040000795c */ /* 0x000fe20000300000 */
.L_x_31:
[----:B------:R-:W-:Y:S01]  /*20e0*/  LEA R7, R0, UR39, 0x3 ;  /* 0x0000002700077c11 */ /* 0x000fe2000f8e18ff */
[----:B------:R-:W-:Y:S01]  /*20f0*/  ULEA UR9, UR10, UR8, 0x9 ;  /* 0x000000080a097291 */ /* 0x000fe2000f8e483f */
[----:B------:R-:W-:Y:S01]  /*2100*/  SHF.L.U32 R8, R9, 0x1f, RZ ;  /* 0x0000001f09087819 */ /* 0x000fe200000006ff */
[----:B------:R-:W-:Y:S01]  /*2110*/  UMOV UR7, 0x40000040 ;  /* 0x4000004000077882 */ /* 0x000fe20000000000 */
[----:B------:R-:W-:Y:S01]  /*2120*/  IMAD.U32 R4, RZ, RZ, UR10 ;  /* 0x0000000aff047e24 */ /* 0x000fe2000f8e00ff */
[----:B------:R-:W-:Y:S01]  /*2130*/  ISETP.NE.AND P3, PT, R68, RZ, PT ;  /* 0x000000ff4400720c */ /* 0x000fe20003f65270 */
[----:B------:R0:W1:Y:S01]  /*2140*/  SYNCS.PHASECHK.TRANS64.TRYWAIT P1, [R7+URZ], R8 ;  /* 0x00000008070075a7 */ /* 0x000062000802017f */
[----:B------:R-:W-:Y:S01]  /*2150*/  WARPGROUP.ARRIVE ;  /* 0x00000000000079c5 */ /* 0x000fe20000000000 */
[----:B------:R-:W-:Y:S01]  /*2160*/  UMOV UR6, UR9 ;  /* 0x0000000900067c82 */ /* 0x000fe20008000000 */
[----:B------:R-:W-:-:S04]  /*2170*/  IMAD R4, R4, 0x800, R61 ;  /* 0x0000080004047824 */ /* 0x000fc800078e023d */
[----:B------:R-:W-:Y:S01]  /*2180*/  HGMMA.64x64x8.F32.TF32 R24, R72, gdesc[UR4], R24, gsb0 ;  /* 0x04e0000448187df0 */ /* 0x000fe20008002818 */
[----:B------:R-:W-:Y:S01]  /*2190*/  LEA R6, R4, UR39, 0x2 ;  /* 0x0000002704067c11 */ /* 0x000fe2000f8e10ff */
[----:B------:R-:W-:Y:S01]  /*21a0*/  UIADD3 UR6, UR9, 0x2, URZ ;  /* 0x0000000209067890 */ /* 0x000fe2000fffe03f */
[----:B------:R-:W-:-:S03]  /*21b0*/  UMOV UR7, 0x40000040 ;  /* 0x4000004000077882 */ /* 0x000fc60000000000 */
[C---:B------:R-:W-:Y:S02]  /*21c0*/  VIADD R4, R6.reuse, 0x900 ;  /* 0x0000090006047836 */ /* 0x040fe40000000000 */
[----:B------:R-:W-:Y:S02]  /*21d0*/  VIADD R5, R6, 0x990 ;  /* 0x0000099006057836 */ /* 0x000fe40000000000 */
[----:B------:R-:W-:Y:S01]  /*21e0*/  @P3 VIADD R5, R4, 0x70 ;  /* 0x0000007004053836 */ /* 0x000fe20000000000 */
[----:B------:R-:W-:Y:S02]  /*21f0*/  WARPGROUP.DEPBAR.LE gsb0, 0x0 ;  /* 0x00008000000079c5 */ /* 0x000fe40000010000 */
[----:B------:R-:W-:Y:S04]  /*2200*/  LDS R76, [R6+0x900] ;  /* 0x00090000064c7984 */ /* 0x000fe80000000800 */
[----:B------:R-:W-:Y:S04]  /*2210*/  LDS R77, [R6+0xd00] ;  /* 0x000d0000064d7984 */ /* 0x000fe80000000800 */
[----:B------:R-:W-:Y:S04]  /*2220*/  LDS R78, [R5] ;  /* 0x00000000054e7984 */ /* 0x000fe80000000800 */
[----:B------:R-:W2:Y:S02]  /*2230*/  LDS R79, [R5+0x400] ;  /* 0x00040000054f7984 */ /* 0x000ea40000000800 */
[----:B--2---:R-:W-:-:S06]  /*2240*/  WARPGROUP.ARRIVE ;  /* 0x00000000000079c5 */ /* 0x004fcc0000000000 */
[----:B------:R-:W-:Y:S03]  /*2250*/  HGMMA.64x64x8.F32.TF32 R24, R76, gdesc[UR4], R24, gsb0 ;  /* 0x04e000044c187df0 */ /* 0x000fe60008002818 */
[----:B------:R-:W-:Y:S02]  /*2260*/  WARPGROUP.DEPBAR.LE gsb0, 0x0 ;  /* 0x00008000000079c5 */ /* 0x000fe40000010000 */
[----:B------:R0:W2:Y:S04]  /*2270*/  LDS R72, [R6+0xa00] ;  /* 0x000a000006487984 */ /* 0x0000a80000000800 */
[----:B------:R0:W3:Y:S04]  /*2280*/  LDS R73, [R6+0xe00] ;  /* 0x000e000006497984 */ /* 0x0000e80000000800 */
[----:B------:R0:W4:Y:S04]  /*2290*/  LDS R74, [R5+0x100] ;  /* 0x00010000054a7984 */ /* 0x0001280000000800 */
[----:B------:R0:W0:Y:S01]  /*22a0*/  LDS R75, [R5+0x500] ;  /* 0x00050000054b7984 */ /* 0x0000220000000800 */
[----:B-1----:R-:W-:Y:S05]  /*22b0*/  @!P0 BRA `(.L_x_32) ;  /* 0x0000000000048947 */ /* 0x002fea0003800000 */
[----:B------:R-:W-:Y:S01]  /*22c0*/  BPT.TRAP 0x1 ;  /* 0x000000040000795c */ /* 0x000fe20000300000 */
.L_x_32:
[----:B------:R-:W-:Y:S02]  /*22d0*/  UISETP.GT.U32.AND UP0, UPT, UR49, 0x1, UPT ;  /* 0x000000013100788c */ /* 0x000fe4000bf04070 */
[----:B------:R-:W-:-:S04]  /*22e0*/  ULEA UR5, UR4, UR39, 0x3 ;  /* 0x0000002704057291 */ /* 0x000fc8000f8e183f */
[----:B------:R-:W-:Y:S01]  /*22f0*/  UIADD3 UR5, UR5, 0x70, URZ ;  /* 0x0000007005057890 */ /* 0x000fe2000fffe03f */
[----:B------:R-:W-:-:S03]  /*2300*/  PLOP3.LUT P2, PT, PT, PT, UP0, 0x80, 0x0 ;  /* 0x000000000000781c */ /* 0x000fc60003f4f008 */
[----:B------:R-:W-:-:S09]  /*2310*/  UPRMT UR5, URZ, 0x654, UR5 ;  /* 0x000006543f057896 */ /* 0x000fd20008000005 */
[----:B------:R-:W-:Y:S01]  /*2320*/  SYNCS.ARRIVE.TRANS64.RED.A1T0 RZ, [UR5], RZ ;  /* 0x000000ffffff79a7 */ /* 0x000fe20008100405 */
[----:B------:R-:W-:Y:S05]  /*2330*/  @P2 BRA `(.L_x_33) ;  /* 0x0000000000042947 */ /* 0x000fea0003800000 */
[----:B------:R-:W-:Y:S01]  /*2340*/  BPT.TRAP 0x1 ;  /* 0x000000040000795c */ /* 0x000fe20000300000 */
.L_x_33:
[----:B------:R-:W-:Y:S01]  /*2350*/  UIADD3 UR6, UR9, 0x4, URZ ;  /* 0x0000000409067890 */ /* 0x000fe2000fffe03f */
[----:B0-234-:R-:W-:Y:S01]  /*2360*/  WARPGROUP.ARRIVE ;  /* 0x00000000000079c5 */ /* 0x01dfe20000000000 */
[----:B------:R-:W-:Y:S01]  /*2370*/  UMOV UR7, 0x40000040 ;  /* 0x4000004000077882 */ /* 0x000fe20000000000 */
[----:B------:R-:W-:-:S04]  /*2380*/  UIADD3 UR4, UR4, 0x1, URZ ;  /* 0x0000000104047890 */ /* 0x000fc8000fffe03f */
[----:B------:R-:W-:-:S05]  /*2390*/  UISETP.NE.AND UP0, UPT, UR4, 0xe, UPT ;  /* 0x0000000e0400788c */ /* 0x000fca000bf05270 */
[----:B------:R-:W-:Y:S01]  /*23a0*/  HGMMA.64x64x8.F32.TF32 R24, R72, gdesc[UR4], R24, gsb0 ;  /* 0x04e0000448187df0 */ /* 0x000fe20008002818 */
[----:B------:R-:W-:Y:S02]  /*23b0*/  USEL UR4, UR4, URZ, UP0 ;  /* 0x0000003f04047287 */ /* 0x000fe40008000000 */
[----:B------:R-:W-:Y:S02]  /*23c0*/  WARPGROUP.DEPBAR.LE gsb0, 0x0 ;  /* 0x00008000000079c5 */ /* 0x000fe40000010000 */
[----:B------:R0:W1:Y:S04]  /*23d0*/  LDS R76, [R6+0xb00] ;  /* 0x000b0000064c7984 */ /* 0x0000680000000800 */
[----:B------:R0:W2:Y:S04]  /*23e0*/  LDS R77, [R6+0xf00] ;  /* 0x000f0000064d7984 */ /* 0x0000a80000000800 */
[----:B------:R0:W3:Y:S04]  /*23f0*/  LDS R78, [R5+0x200] ;  /* 0x00020000054e7984 */ /* 0x0000e80000000800 */
[----:B------:R0:W4:Y:S01]  /*2400*/  LDS R79, [R5+0x600] ;  /* 0x00060000054f7984 */ /* 0x0001220000000800 */
[----:B------:R-:W-:Y:S05]  /*2410*/  @!P0 BRA `(.L_x_34) ;  /* 0x0000000000048947 */ /* 0x000fea0003800000 */
[----:B------:R-:W-:Y:S01]  /*2420*/  BPT.TRAP 0x1 ;  /* 0x000000040000795c */ /* 0x000fe20000300000 */
.L_x_34:
[----:B0-----:R-:W-:Y:S01]  /*2430*/  IMAD.SHL.U32 R6, R0, 0x800, RZ ;  /* 0x0000080000067824 */ /* 0x001fe200078e00ff */
[----:B------:R-:W-:Y:S03]  /*2440*/  BSSY B0, `(.L_x_35) ;  /* 0x0000009000007945 */ /* 0x000fe60003800000 */
[----:B------:R-:W-:-:S05]  /*2450*/  IMAD.IADD R4, R61, 0x1, R6 ;  /* 0x000000013d047824 */ /* 0x000fca00078e0206 */
[----:B------:R-:W-:-:S05]  /*2460*/  LEA R5, R4, UR39, 0x2 ;  /* 0x0000002704057c11 */ /* 0x000fca000f8e10ff */
[C---:B------:R-:W-:Y:S02]  /*2470*/  VIADD R10, R5.reuse, 0x800 ;  /* 0x00000800050a7836 */ /* 0x040fe40000000000 */
[----:B------:R-:W-:Y:S02]  /*2480*/  VIADD R4, R5, 0x890 ;  /* 0x0000089005047836 */ /* 0x000fe40000000000 */
[----:B------:R-:W-:Y:S01]  /*2490*/  @P3 VIADD R4, R10, 0x70 ;  /* 0x000000700a043836 */ /* 0x000fe20000000000 */
[----:B------:R-:W-:Y:S06]  /*24a0*/  @P1 BRA `(.L_x_36) ;  /* 0x0000000000081947 */ /* 0x000fec0003800000 */
[----:B------:R-:W0:Y:S02]  /*24b0*/  SYNCS.PHASECHK.TRANS64.TRYWAIT P1, [R7+URZ], R8 ;  /* 0x00000008070075a7 */ /* 0x000e24000802017f */
[----:B0-----:R-:W-:Y:S05]  /*24c0*/  @!P1 BRA `(.L_x_37) ;  /* 0x0000004800e49947 */ /* 0x001fea0003800000 */
.L_x_36:
[----:B------:R-:W-:Y:S05]  /*24d0*/  BSYNC B0 ;  /* 0x0000000000007941 */ /* 0x000fea0003800000 */
.L_x_35:
[----:B------:R0:W0:Y:S01]  /*24e0*/  LDS R72, [R5+0x800] ;  /* 0x0008000005487984 */ /* 0x0000220000000800 */
[----:B------:R-:W-:Y:S05]  /*24f0*/  WARPSYNC.ALL ;  /* 0x0000000000007948 */ /* 0x000fea0003800000 */
[----:B------:R0:W0:Y:S04]  /*2500*/  LDS R73, [R5+0xc00] ;  /* 0x000c000005497984 */ /* 0x0000280000000800 */
[----:B------:R0:W0:Y:S04]  /*2510*/  LDS R74, [R4] ;  /* 0x00000000044a7984 */ /* 0x0000280000000800 */
[----:B------:R0:W0:Y:S01]  /*2520*/  LDS R75, [R4+0x400] ;  /* 0x00040000044b7984 */ /* 0x0000220000000800 */
[----:B------:R-:W-:Y:S01]  /*2530*/  UIADD3 UR6, UR9, 0x6, URZ ;  /* 0x0000000609067890 */ /* 0x000fe2000fffe03f */
[----:B-1234-:R-:W-:Y:S01]  /*2540*/  WARPGROUP.ARRIVE ;  /* 0x00000000000079c5 */ /* 0x01efe20000000000 */
[----:B------:R-:W-:Y:S01]  /*2550*/  UMOV UR7, 0x40000040 ;  /* 0x4000004000077882 */ /* 0x000fe20000000000 */
[C---:B------:R-:W-:Y:S01]  /*2560*/  ISETP.GT.AND P1, PT, R3.reuse, 0x2, PT ;  /* 0x000000020300780c */ /* 0x040fe20003f24270 */
[----:B------:R-:W-:Y:S01]  /*2570*/  VIADD R3, R3, 0xffffffff ;  /* 0xffffffff03037836 */ /* 0x000fe20000000000 */
[----:B------:R-:W-:-:S04]  /*2580*/  R2UR UR10, R0 ;  /* 0x00000000000a72ca */ /* 0x000fc800000e0000 */
[----:B------:R-:W-:Y:S03]  /*2590*/  HGMMA.64x64x8.F32.TF32 R24, R76, gdesc[UR4], R24, gsb0 ;  /* 0x04e000044c187df0 */ /* 0x000fe60008002818 */
[----:B------:R-:W-:-:S04]  /*25a0*/  WARPGROUP.DEPBAR.LE gsb0, 0x0 ;  /* 0x00008000000079c5 */ /* 0x000fc80000010000 */
[----:B------:R-:W-:Y:S05]  /*25b0*/  @P1 BRA `(.L_x_38) ;  /* 0xfffffff800a81947 */ /* 0x000fea000383ffff */
.L_x_30:
[----:B0-----:R-:W-:Y:S01]  /*25c0*/  IMAD.MOV.U32 R5, RZ, RZ, 0x40000040 ;  /* 0x40000040ff057424 */ /* 0x001fe200078e00ff */
[----:B------:R-:W-:Y:S01]  /*25d0*/  LEA R4, R0, UR8, 0x9 ;  /* 0x0000000800047c11 */ /* 0x000fe2000f8e48ff */
[----:B------:R-:W-:Y:S01]  /*25e0*/  WARPGROUP.ARRIVE ;  /* 0x00000000000079c5 */ /* 0x000fe20000000000 */
[----:B------:R-:W-:Y:S01]  /*25f0*/  IMAD.IADD R6, R61, 0x1, R6 ;  /* 0x000000013d067824 */ /* 0x000fe200078e0206 */
[----:B------:R-:W-:Y:S01]  /*2600*/  ISETP.NE.AND P1, PT, R68, RZ, PT ;  /* 0x000000ff4400720c */ /* 0x000fe20003f25270 */
[----:B------:R-:W-:Y:S01]  /*2610*/  IMAD.MOV.U32 R7, RZ, RZ, 0x40000040 ;  /* 0x40000040ff077424 */ /* 0x000fe200078e00ff */
[----:B------:R-:W-:Y:S02]  /*2620*/  R2UR UR6, R4 ;  /* 0x00000000040672ca */ /* 0x000fe400000e0000 */
[----:B------:R-:W-:Y:S02]  /*2630*/  R2UR UR7, R5 ;  /* 0x00000000050772ca */ /* 0x000fe400000e0000 */
[----:B------:R-:W-:-:S05]  /*2640*/  LEA R3, R6, UR39, 0x2 ;  /* 0x0000002706037c11 */ /* 0x000fca000f8e10ff */
[C---:B------:R-:W-:Y:S02]  /*2650*/  VIADD R6, R3.reuse, 0x900 ;  /* 0x0000090003067836 */ /* 0x040fe40000000000 */
[----:B------:R-:W-:Y:S02]  /*2660*/  VIADD R0, R3, 0x990 ;  /* 0x0000099003007836 */ /* 0x000fe40000000000 */
[----:B------:R-:W-:Y:S02]  /*2670*/  @P1 VIADD R0, R6, 0x70 ;  /* 0x0000007006001836 */ /* 0x000fe40000000000 */
[----:B------:R-:W-:Y:S01]  /*2680*/  HGMMA.64x64x8.F32.TF32 R24, R72, gdesc[UR4], R24, gsb0 ;  /* 0x04e0000448187df0 */ /* 0x000fe20008002818 */
[----:B------:R-:W-:Y:S01]  /*2690*/  VIADD R6, R4, 0x2 ;  /* 0x0000000204067836 */ /* 0x000fe20000000000 */
[----:B------:R-:W-:-:S04]  /*26a0*/  R2UR UR7, R7 ;  /* 0x00000000070772ca */ /* 0x000fc800000e0000 */
[----:B------:R-:W-:Y:S01]  /*26b0*/  R2UR UR6, R6 ;  /* 0x00000000060672ca */ /* 0x000fe200000e0000 */
[----:B------:R-:W-:Y:S02]  /*26c0*/  WARPGROUP.DEPBAR.LE gsb0, 0x0 ;  /* 0x00008000000079c5 */ /* 0x000fe40000010000 */
[----:B------:R-:W-:Y:S04]  /*26d0*/  LDS R72, [R3+0x900] ;  /* 0x0009000003487984 */ /* 0x000fe80000000800 */
[----:B------:R-:W-:Y:S04]  /*26e0*/  LDS R73, [R3+0xd00] ;  /* 0x000d000003497984 */ /* 0x000fe80000000800 */
[----:B------:R-:W-:Y:S04]  /*26f0*/  LDS R74, [R0] ;  /* 0x00000000004a7984 */ /* 0x000fe80000000800 */
[----:B------:R-:W0:Y:S02]  /*2700*/  LDS R75, [R0+0x400] ;  /* 0x00040000004b7984 */ /* 0x000e240000000800 */
[----:B0-----:R-:W-:-:S06]  /*2710*/  WARPGROUP.ARRIVE ;  /* 0x00000000000079c5 */ /* 0x001fcc0000000000 */
[----:B------:R-:W-:Y:S03]  /*2720*/  HGMMA.64x64x8.F32.TF32 R24, R72, gdesc[UR4], R24, gsb0 ;  /* 0x04e0000448187df0 */ /* 0x000fe60008002818 */
[----:B------:R-:W-:Y:S02]  /*2730*/  WARPGROUP.DEPBAR.LE gsb0, 0x0 ;  /* 0x00008000000079c5 */ /* 0x000fe40000010000 */
[----:B------:R0:W1:Y:S04]  /*2740*/  LDS R72, [R3+0xa00] ;  /* 0x000a000003487984 */ /* 0x0000680000000800 */
[----:B------:R0:W2:Y:S04]  /*2750*/  LDS R73, [R3+0xe00] ;  /* 0x000e000003497984 */ /* 0x0000a80000000800 */
[----:B------:R0:W3:Y:S04]  /*2760*/  LDS R74, [R0+0x100] ;  /* 0x00010000004a7984 */ /* 0x0000e80000000800 */
[----:B------:R0:W4:Y:S01]  /*2770*/  LDS R75, [R0+0x500] ;  /* 0x00050000004b7984 */ /* 0x0001220000000800 */
[----:B------:R-:W-:Y:S05]  /*2780*/  @!P0 BRA `(.L_x_39) ;  /* 0x0000000000048947 */ /* 0x000fea0003800000 */
[----:B------:R-:W-:Y:S01]  /*2790*/  BPT.TRAP 0x1 ;  /* 0x000000040000795c */ /* 0x000fe20000300000 */
.L_x_39:
        /* <DEDUP_REMOVED lines=8> */
.L_x_40:
[C---:B------:R-:W-:Y:S01]  /*2820*/  VIADD R6, R4.reuse, 0x4 ;  /* 0x0000000404067836 */ /* 0x040fe20000000000 */
[----:B-1234-:R-:W-:Y:S01]  /*2830*/  WARPGROUP.ARRIVE ;  /* 0x00000000000079c5 */ /* 0x01efe20000000000 */
[----:B------:R-:W-:Y:S02]  /*2840*/  IMAD.MOV.U32 R7, RZ, RZ, 0x40000040 ;  /* 0x40000040ff077424 */ /* 0x000fe400078e00ff */
[----:B------:R-:W-:Y:S01]  /*2850*/  VIADD R4, R4, 0x6 ;  /* 0x0000000604047836 */ /* 0x000fe20000000000 */
[----:B------:R-:W-:Y:S01]  /*2860*/  R2UR UR6, R6 ;  /* 0x00000000060672ca */ /* 0x000fe200000e0000 */
[----:B------:R-:W-:Y:S01]  /*2870*/  IMAD.MOV.U32 R5, RZ, RZ, 0x40000040 ;  /* 0x40000040ff057424 */ /* 0x000fe200078e00ff */
[----:B------:R-:W-:-:S13]  /*2880*/  R2UR UR7, R7 ;  /* 0x00000000070772ca */ /* 0x000fda00000e0000 */
[----:B------:R-:W-:Y:S01]  /*2890*/  HGMMA.64x64x8.F32.TF32 R24, R72, gdesc[UR4], R24, gsb0 ;  /* 0x04e0000448187df0 */ /* 0x000fe20008002818 */
[----:B------:R-:W-:Y:S02]  /*28a0*/  R2UR UR6, R4 ;  /* 0x00000000040672ca */ /* 0x000fe400000e0000 */
[----:B------:R-:W-:Y:S01]  /*28b0*/  R2UR UR7, R5 ;  /* 0x00000000050772ca */ /* 0x000fe200000e0000 */
[----:B------:R-:W-:Y:S02]  /*28c0*/  WARPGROUP.DEPBAR.LE gsb0, 0x0 ;  /* 0x00008000000079c5 */ /* 0x000fe40000010000 */
[----:B------:R-:W-:Y:S04]  /*28d0*/  LDS R76, [R3+0xb00] ;  /* 0x000b0000034c7984 */ /* 0x000fe80000000800 */
[----:B------:R-:W-:Y:S04]  /*28e0*/  LDS R77, [R3+0xf00] ;  /* 0x000f0000034d7984 */ /* 0x000fe80000000800 */
[----:B------:R-:W-:Y:S04]  /*28f0*/  LDS R78, [R0+0x200] ;  /* 0x00020000004e7984 */ /* 0x000fe80000000800 */
[----:B------:R-:W1:Y:S02]  /*2900*/  LDS R79, [R0+0x600] ;  /* 0x00060000004f7984 */ /* 0x000e640000000800 */
[----:B-1----:R-:W-:-:S06]  /*2910*/  WARPGROUP.ARRIVE ;  /* 0x00000000000079c5 */ /* 0x002fcc0000000000 */
[----:B------:R-:W-:Y:S03]  /*2920*/  HGMMA.64x64x8.F32.TF32 R24, R76, gdesc[UR4], R24, gsb0 ;  /* 0x04e000044c187df0 */ /* 0x000fe60008002818 */
[----:B------:R-:W-:Y:S02]  /*2930*/  WARPGROUP.DEPBAR.LE gsb0, 0x0 ;  /* 0x00008000000079c5 */ /* 0x000fe40000010000 */
.L_x_26:
[----:B------:R2:W-:Y:S01]  /*2940*/  SYNCS.ARRIVE.TRANS64.A1T0 RZ, [R62+UR42], RZ ;  /* 0x000000ff3eff79a7 */ /* 0x0005e2000810002a */
[----:B------:R-:W-:Y:S05]  /*2950*/  @!P0 BRA `(.L_x_41) ;  /* 0x0000000000048947 */ /* 0x000fea0003800000 */
[----:B------:R-:W-:Y:S01]  /*2960*/  BPT.TRAP 0x1 ;  /* 0x000000040000795c */ /* 0x000fe20000300000 */
.L_x_41:
[----:B------:R-:W-:Y:S02]  /*2970*/  UIADD3 UR6, UR41, UR36, URZ ;  /* 0x0000002429067290 */ /* 0x000fe4000fffe03f */
[----:B------:R-:W-:Y:S02]  /*2980*/  UISETP.GT.U32.AND UP0, UPT, UR49, 0x1, UPT ;  /* 0x000000013100788c */ /* 0x000fe4000bf04070 */
[----:B------:R-:W-:-:S04]  /*2990*/  USHF.R.U32.HI UR4, URZ, 0x1, UR6 ;  /* 0x000000013f047899 */ /* 0x000fc80008011606 */
[----:B------:R-:W-:Y:S01]  /*29a0*/  UIMAD.WIDE.U32 UR4, UR4, -0x6db6db6d, URZ ;  /* 0x92492493040478a5 */ /* 0x000fe2000f8e003f */
[----:B------:R-:W-:-:S03]  /*29b0*/  PLOP3.LUT P0, PT, PT, PT, UP0, 0x80, 0x0 ;  /* 0x000000000000781c */ /* 0x000fc60003f0f008 */
[----:B------:R-:W-:-:S04]  /*29c0*/  USHF.R.U32.HI UR4, URZ, 0x2, UR5 ;  /* 0x000000023f047899 */ /* 0x000fc80008011605 */
[----:B------:R-:W-:-:S04]  /*29d0*/  UIMAD UR6, UR4, -0xe, UR6 ;  /* 0xfffffff2040678a4 */ /* 0x000fc8000f8e0206 */
[----:B------:R-:W-:-:S04]  /*29e0*/  ULEA UR6, UR6, UR39, 0x3 ;  /* 0x0000002706067291 */ /* 0x000fc8000f8e183f */
[----:B------:R-:W-:-:S04]  /*29f0*/  UIADD3 UR6, UR6, 0x70, URZ ;  /* 0x0000007006067890 */ /* 0x000fc8000fffe03f */
[----:B------:R-:W-:-:S09]  /*2a00*/  UPRMT UR6, URZ, 0x654, UR6 ;  /* 0x000006543f067896 */ /* 0x000fd20008000006 */
[----:B------:R-:W-:Y:S01]  /*2a10*/  SYNCS.ARRIVE.TRANS64.RED.A1T0 RZ, [UR6], RZ ;  /* 0x000000ffffff79a7 */ /* 0x000fe20008100406 */
[----:B------:R-:W-:Y:S05]  /*2a20*/  @P0 BRA `(.L_x_42) ;  /* 0x0000000000040947 */ /* 0x000fea0003800000 */
[----:B------:R-:W-:Y:S01]  /*2a30*/  BPT.TRAP 0x1 ;  /* 0x000000040000795c */ /* 0x000fe20000300000 */
.L_x_42:
[----:B0-----:R-:W-:Y:S01]  /*2a40*/  SHF.L.U32 R0, R65, 0x1f, RZ ;  /* 0x0000001f41007819 */ /* 0x001fe200000006ff */
[----:B------:R-:W-:Y:S01]  /*2a50*/  UIADD3 UR36, UR43, UR36, URZ ;  /* 0x000000242b247290 */ /* 0x000fe2000fffe03f */
[----:B------:R-:W0:Y:S01]  /*2a60*/  LDC R11, c[0x0][0x288] ;  /* 0x0000a200ff0b7b82 */ /* 0x000e220000000800 */
[----:B------:R-:W-:Y:S01]  /*2a70*/  UISETP.GE.U32.AND UP1, UPT, UR43, 0xe, UPT ;  /* 0x0000000e2b00788c */ /* 0x000fe2000bf26070 */
[----:B------:R-:W-:Y:S01]  /*2a80*/  IMAD.SHL.U32 R8, R60, 0x2, RZ ;  /* 0x000000023c087824 */ /* 0x000fe200078e00ff */
[----:B------:R-:W-:Y:S02]  /*2a90*/  UISETP.GT.U32.AND UP0, UPT, UR36, 0xd, UPT ;  /* 0x0000000d2400788c */ /* 0x000fe4000bf04070 */
[----:B------:R-:W-:Y:S02]  /*2aa0*/  USHF.R.U32.HI UR4, URZ, 0x1, UR36 ;  /* 0x000000013f047899 */ /* 0x000fe40008011624 */
[----:B------:R-:W-:Y:S01]  /*2ab0*/  UISETP.LT.U32.AND UP0, UPT, UR43, 0xe, UP0 ;  /* 0x0000000e2b00788c */ /* 0x000fe20008701070 */
[----:B------:R-:W3:Y:S01]  /*2ac0*/  SYNCS.PHASECHK.TRANS64.TRYWAIT P0, [R67+UR40+0x10], R0 ;  /* 0x00001000430075a7 */ /* 0x000ee20008000168 */
[----:B------:R-:W-:Y:S01]  /*2ad0*/  UIMAD.WIDE.U32 UR4, UR4, -0x6db6db6d, URZ ;  /* 0x92492493040478a5 */ /* 0x000fe2000f8e003f */
[----:B------:R-:W-:Y:S01]  /*2ae0*/  SHF.R.S32.HI R9, RZ, 0x1f, R8 ;  /* 0x0000001fff097819 */ /* 0x000fe20000011408 */
[----:B------:R-:W-:-:S02]  /*2af0*/  USEL UR6, URZ, 0x1, !UP0 ;  /* 0x000000013f067887 */ /* 0x000fc4000c000000 */
[----:B------:R-:W-:Y:S02]  /*2b00*/  USHF.R.U32.HI UR4, URZ, 0x2, UR5 ;  /* 0x000000023f047899 */ /* 0x000fe40008011605 */
[----:B------:R-:W-:Y:S02]  /*2b10*/  ULOP3.LUT UR37, UR37, UR6, URZ, 0x3c, !UPT ;  /* 0x0000000625257292 */ /* 0x000fe4000f8e3c3f */
[----:B------:R-:W-:Y:S02]  /*2b20*/  UIMAD UR36, UR4, -0xe, UR36 ;  /* 0xfffffff2042478a4 */ /* 0x000fe4000f8e0224 */
[----:B------:R-:W-:Y:S01]  /*2b30*/  @UP1 ULOP3.LUT UR37, UR37, 0x1, UR4, 0x78, !UPT ;  /* 0x0000000125251892 */ /* 0x000fe2000f8e7804 */
[----:B0--3--:R-:W-:Y:S11]  /*2b40*/  @!P0 BRA `(.L_x_43) ;  /* 0x0000004400588947 */ /* 0x009ff60003800000 */
.L_x_147:
[----:B------:R-:W-:Y:S01]  /*2b50*/  IMAD.SHL.U32 R7, R22, 0x40, RZ ;  /* 0x0000004016077824 */ /* 0x000fe200078e00ff */
[----:B------:R-:W-:Y:S01]  /*2b60*/  ULDC UR6, c[0x0][0x284] ;  /* 0x0000a10000067ab9 */ /* 0x000fe20000000800 */
[----:B------:R-:W-:Y:S01]  /*2b70*/  IMAD.SHL.U32 R14, R18, 0x40, RZ ;  /* 0x00000040120e7824 */ /* 0x000fe200078e00ff */
[----:B------:R-:W-:Y:S01]  /*2b80*/  SHF.R.S32.HI R13, RZ, 0x1f, R19 ;  /* 0x0000001fff0d7819 */ /* 0x000fe20000011413 */
[----:B------:R-:W-:Y:S01]  /*2b90*/  ULDC.64 UR4, c[0x0][0x5d0] ;  /* 0x0001740000047ab9 */ /* 0x000fe20000000a00 */
[----:B------:R-:W-:Y:S01]  /*2ba0*/  ISETP.GE.AND P0, PT, R7, UR6, PT ;  /* 0x0000000607007c0c */ /* 0x000fe2000bf06270 */
[----:B------:R-:W-:Y:S01]  /*2bb0*/  IMAD.WIDE.U32 R4, R19, UR4, R8 ;  /* 0x0000000413047c25 */ /* 0x000fe2000f8e0008 */
[----:B------:R-:W-:Y:S02]  /*2bc0*/  SHF.R.S32.HI R15, RZ, 0x1f, R14 ;  /* 0x0000001fff0f7819 */ /* 0x000fe4000001140e */
[C---:B------:R-:W-:Y:S01]  /*2bd0*/  ISETP.GE.OR P0, PT, R14.reuse, R11, P0 ;  /* 0x0000000b0e00720c */ /* 0x040fe20000706670 */
[----:B0-----:R-:W-:Y:S01]  /*2be0*/  IMAD R0, R13, UR4, RZ ;  /* 0x000000040d007c24 */ /* 0x001fe2000f8e02ff */
[----:B-1----:R-:W-:-:S03]  /*2bf0*/  IADD3 R4, P1, R14, R4, RZ ;  /* 0x000000040e047210 */ /* 0x002fc60007f3e0ff */
[----:B------:R-:W-:-:S05]  /*2c00*/  IMAD R3, R19, UR5, R0 ;  /* 0x0000000513037c24 */ /* 0x000fca000f8e0200 */
[----:B------:R-:W-:-:S03]  /*2c10*/  IADD3.X R5, R15, R5, R3, P1, !PT ;  /* 0x000000050f057210 */ /* 0x000fc60000ffe403 */
[----:B------:R-:W-:Y:S05]  /*2c20*/  @P0 BRA `(.L_x_44) ;  /* 0x0000002000680947 */ /* 0x000fea0003800000 */
[----:B------:R-:W0:Y:S01]  /*2c30*/  LDC.64 R70, c[0x0][0x5c8] ;  /* 0x00017200ff467b82 */ /* 0x000e220000000a00 */
[----:B-----5:R-:W-:Y:S01]  /*2c40*/  FSETP.NEU.AND P0, PT, R57, RZ, PT ;  /* 0x000000ff3900720b */ /* 0x020fe20003f0d000 */
[----:B------:R-:W-:Y:S01]  /*2c50*/  IMAD R3, R60, -0x2, R11 ;  /* 0xfffffffe3c037824 */ /* 0x000fe200078e020b */
[----:B------:R-:W-:Y:S01]  /*2c60*/  BSSY B0, `(.L_x_44) ;  /* 0x0000216000007945 */ /* 0x000fe20003800000 */
[----:B------:R-:W-:-:S04]  /*2c70*/  IMAD.WIDE R22, R22, 0x40, R58 ;  /* 0x0000004016167825 */ /* 0x000fc800078e023a */
[----:B------:R-:W-:Y:S02]  /*2c80*/  IMAD.IADD R3, R3, 0x1, -R14 ;  /* 0x0000000103037824 */ /* 0x000fe400078e0a0e */
[----:B------:R-:W-:-:S03]  /*2c90*/  IMAD.IADD R0, R64, 0x1, -R7 ;  /* 0x0000000140007824 */ /* 0x000fc600078e0a07 */
[----:B------:R-:W-:-:S04]  /*2ca0*/  ISETP.GT.AND P3, PT, R3, RZ, PT ;  /* 0x000000ff0300720c */ /* 0x000fc80003f64270 */
[----:B------:R-:W-:Y:S01]  /*2cb0*/  ISETP.GT.AND P2, PT, R0, RZ, P3 ;  /* 0x000000ff0000720c */ /* 0x000fe20001f44270 */
[-C--:B0-----:R-:W-:Y:S02]  /*2cc0*/  IMAD R6, R23, R70.reuse, RZ ;  /* 0x0000004617067224 */ /* 0x081fe400078e02ff */
[----:B------:R-:W-:-:S04]  /*2cd0*/  IMAD.WIDE.U32 R66, R22, R70, R4 ;  /* 0x0000004616427225 */ /* 0x000fc800078e0004 */
[----:B------:R-:W-:-:S04]  /*2ce0*/  IMAD R5, R22, R71, R6 ;  /* 0x0000004716057224 */ /* 0x000fc800078e0206 */
[----:B------:R-:W-:Y:S01]  /*2cf0*/  IMAD.IADD R7, R67, 0x1, R5 ;  /* 0x0000000143077824 */ /* 0x000fe200078e0205 */
[----:B------:R-:W-:Y:S06]  /*2d00*/  @!P0 BRA `(.L_x_45) ;  /* 0x0000001400d48947 */ /* 0x000fec0003800000 */
[----:B------:R-:W0:Y:S01]  /*2d10*/  LDC.64 R72, c[0x0][0x5b8] ;  /* 0x00016e00ff487b82 */ /* 0x000e220000000a00 */
[----:B------:R-:W-:-:S07]  /*2d20*/  ULDC.64 UR4, c[0x0][0x5c0] ;  /* 0x0001700000047ab9 */ /* 0x000fce0000000a00 */
[----:B------:R-:W1:Y:S08]  /*2d30*/  LDC.64 R74, c[0x0][0x5b0] ;  /* 0x00016c00ff4a7b82 */ /* 0x000e700000000a00 */
[----:B------:R-:W3:Y:S01]  /*2d40*/  LDC.64 R76, c[0x0][0x5a8] ;  /* 0x00016a00ff4c7b82 */ /* 0x000ee20000000a00 */
[-C--:B0-----:R-:W-:Y:S02]  /*2d50*/  IMAD R6, R13, R72.reuse, RZ ;  /* 0x000000480d067224 */ /* 0x081fe400078e02ff */
[----:B------:R-:W-:-:S04]  /*2d60*/  IMAD.WIDE.U32 R4, R19, R72, R8 ;  /* 0x0000004813047225 */ /* 0x000fc800078e0008 */
[----:B------:R-:W-:Y:S01]  /*2d70*/  IMAD R67, R19, R73, R6 ;  /* 0x0000004913437224 */ /* 0x000fe200078e0206 */
[----:B------:R-:W-:Y:S01]  /*2d80*/  IADD3 R10, P0, R14, R4, RZ ;  /* 0x000000040e0a7210 */ /* 0x000fe20007f1e0ff */
[----:B-1----:R-:W-:-:S03]  /*2d90*/  IMAD R4, R23, R74, RZ ;  /* 0x0000004a17047224 */ /* 0x002fc600078e02ff */
[----:B------:R-:W-:Y:S01]  /*2da0*/  IADD3.X R11, R15, R5, R67, P0, !PT ;  /* 0x000000050f0b7210 */ /* 0x000fe200007fe443 */
[C---:B------:R-:W-:Y:S02]  /*2db0*/  IMAD R69, R22.reuse, R75, R4 ;  /* 0x0000004b16457224 */ /* 0x040fe400078e0204 */
[----:B------:R-:W-:-:S04]  /*2dc0*/  IMAD.WIDE.U32 R4, R22, R74, R10 ;  /* 0x0000004a16047225 */ /* 0x000fc800078e000a */
[----:B------:R-:W-:Y:S01]  /*2dd0*/  IMAD.IADD R5, R5, 0x1, R69 ;  /* 0x0000000105057824 */ /* 0x000fe200078e0245 */
[----:B---3--:R-:W-:-:S04]  /*2de0*/  LEA R12, P0, R4, R76, 0x2 ;  /* 0x0000004c040c7211 */ /* 0x008fc800078010ff */
[----:B------:R-:W-:-:S05]  /*2df0*/  LEA.HI.X R13, R4, R77, R5, 0x2, P0 ;  /* 0x0000004d040d7211 */ /* 0x000fca00000f1405 */
[----:B------:R0:W3:Y:S01]  /*2e00*/  @P2 LDG.E.LTC128B R18, desc[UR50][R12.64] ;  /* 0x000000320c122981 */ /* 0x0000e2000c1e1920 */
[----:B------:R-:W-:Y:S01]  /*2e10*/  IMAD.WIDE.U32 R4, R22, R74, R14 ;  /* 0x0000004a16047225 */ /* 0x000fe200078e000e */
[----:B------:R-:W-:Y:S01]  /*2e20*/  LEA R6, P1, R66, UR4, 0x2 ;  /* 0x0000000442067c11 */ /* 0x000fe2000f8210ff */
[----:B------:R-:W-:Y:S01]  /*2e30*/  BSSY B1, `(.L_x_46) ;  /* 0x0000014000017945 */ /* 0x000fe20003800000 */
[----:B------:R-:W-:Y:S02]  /*2e40*/  IADD3 R20, P0, R8, R4, RZ ;  /* 0x0000000408147210 */ /* 0x000fe40007f1e0ff */
[----:B------:R-:W-:Y:S02]  /*2e50*/  LEA.HI.X R7, R66, UR5, R7, 0x2, P1 ;  /* 0x0000000542077c11 */ /* 0x000fe400088f1407 */
[----:B------:R-:W-:Y:S01]  /*2e60*/  IADD3.X R21, R9, R69, R5, P0, !PT ;  /* 0x0000004509157210 */ /* 0x000fe200007fe405 */
[----:B0-----:R-:W-:Y:S01]  /*2e70*/  IMAD.SHL.U32 R12, R74, 0x8, RZ ;  /* 0x000000084a0c7824 */ /* 0x001fe200078e00ff */
[----:B------:R-:W-:-:S02]  /*2e80*/  ISETP.GT.AND P0, PT, R3, 0x1, PT ;  /* 0x000000010300780c */ /* 0x000fc40003f04270 */
[----:B------:R-:W-:Y:S01]  /*2e90*/  SHF.L.U64.HI R13, R74, 0x3, R75 ;  /* 0x000000034a0d7819 */ /* 0x000fe2000001024b */
[----:B------:R-:W-:Y:S01]  /*2ea0*/  IMAD.WIDE.U32 R20, R19, R72, R20 ;  /* 0x0000004813147225 */ /* 0x000fe200078e0014 */
[----:B------:R-:W-:-:S03]  /*2eb0*/  ISETP.GT.AND P1, PT, R0, RZ, P0 ;  /* 0x000000ff0000720c */ /* 0x000fc60000724270 */
[----:B------:R-:W-:Y:S01]  /*2ec0*/  IMAD.WIDE.U32 R22, R22, R74, R12 ;  /* 0x0000004a16167225 */ /* 0x000fe200078e000c */
[----:B---3--:R-:W-:-:S05]  /*2ed0*/  LOP3.LUT R4, R18, 0xffffe000, RZ, 0xc0, !PT ;  /* 0xffffe00012047812 */ /* 0x008fca00078ec0ff */
[----:B------:R-:W-:Y:S01]  /*2ee0*/  FMUL R5, R4, R57 ;  /* 0x0000003904057220 */ /* 0x000fe20000400000 */
[----:B------:R-:W-:-:S03]  /*2ef0*/  LEA R4, P4, R20, R76, 0x2 ;  /* 0x0000004c14047211 */ /* 0x000fc600078810ff */
[----:B------:R-:W-:Y:S01]  /*2f00*/  FFMA R73, R24, R56, R5 ;  /* 0x0000003818497223 */ /* 0x000fe20000000005 */
[----:B------:R-:W-:-:S04]  /*2f10*/  IMAD.IADD R5, R67, 0x1, R21 ;  /* 0x0000000143057824 */ /* 0x000fc800078e0215 */
[----:B------:R-:W-:Y:S02]  /*2f20*/  F2FP.TF32.F32.PACK_B R73, R73 ;  /* 0x00000049ff49723e */ /* 0x000fe400024050ff */
[----:B------:R-:W-:-:S03]  /*2f30*/  LEA.HI.X R5, R20, R77, R5, 0x2, P4 ;  /* 0x0000004d14057211 */ /* 0x000fc600020f1405 */
[----:B------:R0:W-:Y:S01]  /*2f40*/  @P2 STG.E desc[UR50][R6.64], R73 ;  /* 0x0000004906002986 */ /* 0x0001e2000c101932 */
[----:B------:R-:W-:Y:S05]  /*2f50*/  @!P1 BRA `(.L_x_47) ;  /* 0x0000000000049947 */ /* 0x000fea0003800000 */
[----:B------:R1:W5:Y:S02]  /*2f60*/  LDG.E.LTC128B R18, desc[UR50][R4.64+0x4] ;  /* 0x0000043204127981 */ /* 0x000364000c1e1920 */
.L_x_47:
[----:B------:R-:W-:Y:S05]  /*2f70*/  BSYNC B1 ;  /* 0x0000000000017941 */ /* 0x000fea0003800000 */
.L_x_46:
[----:B-----5:R-:W-:Y:S01]  /*2f80*/  LOP3.LUT R12, R18, 0xffffe000, RZ, 0xc0, !PT ;  /* 0xffffe000120c7812 */ /* 0x020fe200078ec0ff */
[----:B------:R-:W-:Y:S01]  /*2f90*/  IMAD.IADD R69, R69, 0x1, R23 ;  /* 0x0000000145457824 */ /* 0x000fe200078e0217 */
[----:B------:R-:W-:Y:S02]  /*2fa0*/  IADD3 R10, P2, R10, R22, RZ ;  /* 0x000000160a0a7210 */ /* 0x000fe40007f5e0ff */
[----:B------:R-:W-:Y:S01]  /*2fb0*/  ISETP.GT.AND P3, PT, R0, 0x8, P3 ;  /* 0x000000080000780c */ /* 0x000fe20001f64270 */
[----:B------:R-:W-:Y:S02]  /*2fc0*/  FMUL R12, R12, R57 ;  /* 0x000000390c0c7220 */ /* 0x000fe40000400000 */
[----:B------:R-:W-:Y:S02]  /*2fd0*/  IMAD.X R11, R69, 0x1, R11, P2 ;  /* 0x00000001450b7824 */ /* 0x000fe400010e060b */
[----:B------:R-:W-:Y:S01]  /*2fe0*/  FFMA R25, R25, R56, R12 ;  /* 0x0000003819197223 */ /* 0x000fe2000000000c */
[----:B------:R-:W-:-:S04]  /*2ff0*/  LEA R12, P2, R10, R76, 0x2 ;  /* 0x0000004c0a0c7211 */ /* 0x000fc800078410ff */
[----:B------:R-:W-:Y:S02]  /*3000*/  F2FP.TF32.F32.PACK_B R25, R25 ;  /* 0x00000019ff19723e */ /* 0x000fe400024050ff */
[----:B------:R-:W-:-:S03]  /*3010*/  LEA.HI.X R13, R10, R77, R11, 0x2, P2 ;  /* 0x0000004d0a0d7211 */ /* 0x000fc600010f140b */
[----:B------:R3:W-:Y:S04]  /*3020*/  @P1 STG.E desc[UR50][R6.64+0x4], R25 ;  /* 0x0000041906001986 */ /* 0x0007e8000c101932 */
[----:B------:R-:W4:Y:S01]  /*3030*/  @P3 LDG.E.LTC128B R18, desc[UR50][R12.64] ;  /* 0x000000320c123981 */ /* 0x000f22000c1e1920 */
[----:B------:R-:W-:Y:S01]  /*3040*/  IADD3 R14, P1, P2, R8, R22, R14 ;  /* 0x00000016080e7210 */ /* 0x000fe20007a3e00e */
[----:B------:R-:W-:Y:S01]  /*3050*/  BSSY B1, `(.L_x_48) ;  /* 0x0000011000017945 */ /* 0x000fe20003800000 */
[C---:B------:R-:W-:Y:S02]  /*3060*/  SHF.L.U64.HI R11, R70.reuse, 0x5, R71 ;  /* 0x00000005460b7819 */ /* 0x040fe40000010247 */
[----:B------:R-:W-:Y:S02]  /*3070*/  IADD3.X R15, R9, R69, R15, P1, P2 ;  /* 0x00000045090f7210 */ /* 0x000fe40000fe440f */
[----:B------:R-:W-:-:S02]  /*3080*/  LEA R10, P1, R70, R6, 0x5 ;  /* 0x00000006460a7211 */ /* 0x000fc400078228ff */
[----:B------:R-:W-:Y:S01]  /*3090*/  ISETP.GT.AND P0, PT, R0, 0x8, P0 ;  /* 0x000000080000780c */ /* 0x000fe20000704270 */
[----:B------:R-:W-:-:S04]  /*30a0*/  IMAD.WIDE.U32 R14, R19, R72, R14 ;  /* 0x00000048130e7225 */ /* 0x000fc800078e000e */
[----:B------:R-:W-:Y:S01]  /*30b0*/  IMAD.X R11, R11, 0x1, R7, P1 ;  /* 0x000000010b0b7824 */ /* 0x000fe200008e0607 */
[----:B----4-:R-:W-:-:S05]  /*30c0*/  LOP3.LUT R8, R18, 0xffffe000, RZ, 0xc0, !PT ;  /* 0xffffe00012087812 */ /* 0x010fca00078ec0ff */
        /* <DEDUP_REMOVED lines=9> */
.L_x_49:
[----:B------:R-:W-:Y:S05]  /*3160*/  BSYNC B1 ;  /* 0x0000000000017941 */ /* 0x000fea0003800000 */
.L_x_48:
[----:B-----5:R-:W-:Y:S01]  /*3170*/  LOP3.LUT R12, R18, 0xffffe000, RZ, 0xc0, !PT ;  /* 0xffffe000120c7812 */ /* 0x020fe200078ec0ff */
[----:B------:R-:W-:Y:S01]  /*3180*/  BSSY B1, `(.L_x_50) ;  /* 0x0000009000017945 */ /* 0x000fe20003800000 */
[----:B------:R-:W-:-:S03]  /*3190*/  ISETP.GT.AND P1, PT, R3, 0x8, PT ;  /* 0x000000080300780c */ /* 0x000fc60003f24270 */
[----:B------:R-:W-:Y:S01]  /*31a0*/  FMUL R12, R12, R57 ;  /* 0x000000390c0c7220 */ /* 0x000fe20000400000 */
[----:B------:R-:W-:-:S03]  /*31b0*/  ISETP.GT.AND P2, PT, R0, RZ, P1 ;  /* 0x000000ff0000720c */ /* 0x000fc60000f44270 */
[----:B------:R-:W-:-:S05]  /*31c0*/  FFMA R27, R27, R56, R12 ;  /* 0x000000381b1b7223 */ /* 0x000fca000000000c */
[----:B------:R-:W-:-:S05]  /*31d0*/  F2FP.TF32.F32.PACK_B R27, R27 ;  /* 0x0000001bff1b723e */ /* 0x000fca00024050ff */
[----:B------:R0:W-:Y:S01]  /*31e0*/  @P0 STG.E desc[UR50][R10.64+0x4], R27 ;  /* 0x0000041b0a000986 */ /* 0x0001e2000c101932 */
[----:B------:R-:W-:Y:S05]  /*31f0*/  @!P2 BRA `(.L_x_51) ;  /* 0x000000000004a947 */ /* 0x000fea0003800000 */
[----:B------:R0:W5:Y:S02]  /*3200*/  LDG.E.LTC128B R18, desc[UR50][R4.64+0x20] ;  /* 0x0000203204127981 */ /* 0x000164000c1e1920 */
.L_x_51:
[----:B------:R-:W-:Y:S05]  /*3210*/  BSYNC B1 ;  /* 0x0000000000017941 */ /* 0x000fea0003800000 */
.L_x_50:
        /* <DEDUP_REMOVED lines=10> */
.L_x_53:
[----:B------:R-:W-:Y:S05]  /*32c0*/  BSYNC B1 ;  /* 0x0000000000017941 */ /* 0x000fea0003800000 */
.L_x_52:
[----:B-----5:R-:W-:Y:S01]  /*32d0*/  LOP3.LUT R12, R18, 0xffffe000, RZ, 0xc0, !PT ;  /* 0xffffe000120c7812 */ /* 0x020fe200078ec0ff */
[----:B------:R-:W-:Y:S01]  /*32e0*/  BSSY B1, `(.L_x_54) ;  /* 0x0000008000017945 */ /* 0x000fe20003800000 */
[----:B------:R-:W-:-:S03]  /*32f0*/  ISETP.GT.AND P1, PT, R0, 0x8, P1 ;  /* 0x000000080000780c */ /* 0x000fc60000f24270 */
[----:B------:R-:W-:-:S04]  /*3300*/  FMUL R12, R12, R57 ;  /* 0x000000390c0c7220 */ /* 0x000fc80000400000 */
[----:B------:R-:W-:-:S05]  /*3310*/  FFMA R29, R29, R56, R12 ;  /* 0x000000381d1d7223 */ /* 0x000fca000000000c */
[----:B------:R-:W-:-:S05]  /*3320*/  F2FP.TF32.F32.PACK_B R29, R29 ;  /* 0x0000001dff1d723e */ /* 0x000fca00024050ff */
[----:B------:R0:W-:Y:S01]  /*3330*/  @P3 STG.E desc[UR50][R6.64+0x24], R29 ;  /* 0x0000241d06003986 */ /* 0x0001e2000c101932 */
[----:B------:R-:W-:Y:S05]  /*3340*/  @!P1 BRA `(.L_x_55) ;  /* 0x0000000000049947 */ /* 0x000fea0003800000 */
[----:B------:R0:W5:Y:S02]  /*3350*/  LDG.E.LTC128B R18, desc[UR50][R8.64+0x20] ;  /* 0x0000203208127981 */ /* 0x000164000c1e1920 */
.L_x_55:
[----:B------:R-:W-:Y:S05]  /*3360*/  BSYNC B1 ;  /* 0x0000000000017941 */ /* 0x000fea0003800000 */
.L_x_54:
[----:B-----5:R-:W-:Y:S01]  /*3370*/  LOP3.LUT R12, R18, 0xffffe000, RZ, 0xc0, !PT ;  /* 0xffffe000120c7812 */ /* 0x020fe200078ec0ff */
[----:B------:R-:W-:Y:S01]  /*3380*/  BSSY B1, `(.L_x_56) ;  /* 0x0000008000017945 */ /* 0x000fe20003800000 */
[----:B------:R-:W-:-:S03]  /*3390*/  ISETP.GT.AND P0, PT, R0, 0x8, P0 ;  /* 0x000000080000780c */ /* 0x000fc60000704270 */
[----:B0-----:R-:W-:-:S04]  /*33a0*/  FMUL R13, R12, R57 ;  /* 0x000000390c0d7220 */ /* 0x001fc80000400000 */
[----:B------:R-:W-:-:S05]  /*33b0*/  FFMA R13, R30, R56, R13 ;  /* 0x000000381e0d7223 */ /* 0x000fca000000000d */
[----:B------:R-:W-:-:S05]  /*33c0*/  F2FP.TF32.F32.PACK_B R13, R13 ;  /* 0x0000000dff0d723e */ /* 0x000fca00024050ff */
[----:B------:R0:W-:Y:S01]  /*33d0*/  @P1 STG.E desc[UR50][R10.64+0x20], R13 ;  /* 0x0000200d0a001986 */ /* 0x0001e2000c101932 */
[----:B------:R-:W-:Y:S05]  /*33e0*/  @!P0 BRA `(.L_x_57) ;  /* 0x0000000000048947 */ /* 0x000fea0003800000 */
[----:B------:R0:W5:Y:S02]  /*33f0*/  LDG.E.LTC128B R18, desc[UR50][R8.64+0x24] ;  /* 0x0000243208127981 */ /* 0x000164000c1e1920 */
.L_x_57:
[----:B------:R-:W-:Y:S05]  /*3400*/  BSYNC B1 ;  /* 0x0000000000017941 */ /* 0x000fea0003800000 */
.L_x_56:
        /* <DEDUP_REMOVED lines=10> */
.L_x_59:
[----:B------:R-:W-:Y:S05]  /*34b0*/  BSYNC B1 ;  /* 0x0000000000017941 */ /* 0x000fea0003800000 */
.L_x_58:
[----:B-----5:R-:W-:Y:S01]  /*34c0*/  LOP3.LUT R12, R18, 0xffffe000, RZ, 0xc0, !PT ;  /* 0xffffe000120c7812 */ /* 0x020fe200078ec0ff */
[----:B------:R-:W-:Y:S01]  /*34d0*/  BSSY B1, `(.L_x_60) ;  /* 0x0000009000017945 */ /* 0x000fe20003800000 */
[----:B------:R-:W-:-:S03]  /*34e0*/  ISETP.GT.AND P0, PT, R3, 0x11, PT ;  /* 0x000000110300780c */ /* 0x000fc60003f04270 */
[----:B0-----:R-:W-:Y:S01]  /*34f0*/  FMUL R13, R12, R57 ;  /* 0x000000390c0d7220 */ /* 0x001fe20000400000 */
[----:B------:R-:W-:-:S03]  /*3500*/  ISETP.GT.AND P3, PT, R0, RZ, P0 ;  /* 0x000000ff0000720c */ /* 0x000fc60000764270 */
[----:B------:R-:W-:-:S05]  /*3510*/  FFMA R13, R32, R56, R13 ;  /* 0x00000038200d7223 */ /* 0x000fca000000000d */
[----:B------:R-:W-:-:S05]  /*3520*/  F2FP.TF32.F32.PACK_B R13, R13 ;  /* 0x0000000dff0d723e */ /* 0x000fca00024050ff */
[----:B------:R0:W-:Y:S01]  /*3530*/  @P2 STG.E desc[UR50][R6.64+0x40], R13 ;  /* 0x0000400d06002986 */ /* 0x0001e2000c101932 */
[----:B------:R-:W-:Y:S05]  /*3540*/  @!P3 BRA `(.L_x_61) ;  /* 0x000000000004b947 */ /* 0x000fea0003800000 */
[----:B------:R0:W5:Y:S02]  /*3550*/  LDG.E.LTC128B R18, desc[UR50][R4.64+0x44] ;  /* 0x0000443204127981 */ /* 0x000164000c1e1920 */
.L_x_61:
[----:B------:R-:W-:Y:S05]  /*3560*/  BSYNC B1 ;  /* 0x0000000000017941 */ /* 0x000fea0003800000 */
.L_x_60:
        /* <DEDUP_REMOVED lines=9> */
.L_x_63:
[----:B------:R-:W-:Y:S05]  /*3600*/  BSYNC B1 ;  /* 0x0000000000017941 */ /* 0x000fea0003800000 */
.L_x_62:
        /* <DEDUP_REMOVED lines=9> */
.L_x_65:
[----:B------:R-:W-:Y:S05]  /*36a0*/  BSYNC B1 ;  /* 0x0000000000017941 */ /* 0x000fea0003800000 */
.L_x_64:
        /* <DEDUP_REMOVED lines=10> */
.L_x_67:
[----:B------:R-:W-:Y:S05]  /*3750*/  BSYNC B1 ;  /* 0x0000000000017941 */ /* 0x000fea0003800000 */
.L_x_66:
        /* <DEDUP_REMOVED lines=10> */
.L_x_69:
[----:B------:R-:W-:Y:S05]  /*3800*/  BSYNC B1 ;  /* 0x0000000000017941 */ /* 0x000fea0003800000 */
.L_x_68:
        /* <DEDUP_REMOVED lines=9> */
.L_x_71:
[----:B------:R-:W-:Y:S05]  /*38a0*/  BSYNC B1 ;  /* 0x0000000000017941 */ /* 0x000fea0003800000 */
.L_x_70:
        /* <DEDUP_REMOVED lines=9> */
.L_x_73:
[----:B------:R-:W-:Y:S05]  /*3940*/  BSYNC B1 ;  /* 0x0000000000017941 */ /* 0x000fea0003800000 */
.L_x_72:
        /* <DEDUP_REMOVED lines=10> */
.L_x_75:
[----:B------:R-:W-:Y:S05]  /*39f0*/  BSYNC B1 ;  /* 0x0000000000017941 */ /* 0x000fea0003800000 */
.L_x_74:
        /* <DEDUP_REMOVED lines=10> */
.L_x_77:
[----:B------:R-:W-:Y:S05]  /*3aa0*/  BSYNC B1 ;  /* 0x0000000000017941 */ /* 0x000fea0003800000 */
.L_x_76:
        /* <DEDUP_REMOVED lines=9> */
.L_x_79:
[----:B------:R-:W-:Y:S05]  /*3b40*/  BSYNC B1 ;  /* 0x0000000000017941 */ /* 0x000fea0003800000 */
.L_x_78:
        /* <DEDUP_REMOVED lines=9> */
.L_x_81:
[----:B------:R-:W-:Y:S05]  /*3be0*/  BSYNC B1 ;  /* 0x0000000000017941 */ /* 0x000fea0003800000 */
.L_x_80:
        /* <DEDUP_REMOVED lines=10> */
.L_x_83:
[----:B------:R-:W-:Y:S05]  /*3c90*/  BSYNC B1 ;  /* 0x0000000000017941 */ /* 0x000fea0003800000 */
.L_x_82:
        /* <DEDUP_REMOVED lines=10> */
.L_x_85:
[----:B------:R-:W-:Y:S05]  /*3d40*/  BSYNC B1 ;  /* 0x0000000000017941 */ /* 0x000fea0003800000 */
.L_x_84:
        /* <DEDUP_REMOVED lines=9> */
.L_x_87:
[----:B------:R-:W-:Y:S05]  /*3de0*/  BSYNC B1 ;  /* 0x0000000000017941 */ /* 0x000fea0003800000 */
.L_x_86:
        /* <DEDUP_REMOVED lines=9> */
.L_x_89:
[----:B------:R-:W-:Y:S05]  /*3e80*/  BSYNC B1 ;  /* 0x0000000000017941 */ /* 0x000fea0003800000 */
.L_x_88:
        /* <DEDUP_REMOVED lines=10> */
.L_x_91:
[----:B------:R-:W-:Y:S05]  /*3f30*/  BSYNC B1 ;  /* 0x0000000000017941 */ /* 0x000fea0003800000 */
.L_x_90:
        /* <DEDUP_REMOVED lines=10> */
.L_x_93:
[----:B------:R-:W-:Y:S05]  /*3fe0*/  BSYNC B1 ;  /* 0x0000000000017941 */ /* 0x000fea0003800000 */
.L_x_92:
        /* <DEDUP_REMOVED lines=9> */
.L_x_95:
[----:B------:R-:W-:Y:S05]  /*4080*/  BSYNC B1 ;  /* 0x0000000000017941 */ /* 0x000fea0003800000 */
.L_x_94:
        /* <DEDUP_REMOVED lines=9> */
.L_x_97:
[----:B------:R-:W-:Y:S05]  /*4120*/  BSYNC B1 ;  /* 0x0000000000017941 */ /* 0x000fea0003800000 */
.L_x_96:
        /* <DEDUP_REMOVED lines=10> */
.L_x_99:
[----:B------:R-:W-:Y:S05]  /*41d0*/  BSYNC B1 ;  /* 0x0000000000017941 */ /* 0x000fea0003800000 */
.L_x_98:
        /* <DEDUP_REMOVED lines=10> */
.L_x_101:
[----:B------:R-:W-:Y:S05]  /*4280*/  BSYNC B1 ;  /* 0x0000000000017941 */ /* 0x000fea0003800000 */
.L_x_100:
[----:B01---5:R-:W-:Y:S01]  /*4290*/  LOP3.LUT R4, R18, 0xffffe000, RZ, 0xc0, !PT ;  /* 0xffffe00012047812 */ /* 0x023fe200078ec0ff */
        /* <DEDUP_REMOVED lines=8> */
.L_x_103:
[----:B------:R-:W-:Y:S05]  /*4320*/  BSYNC B1 ;  /* 0x0000000000017941 */ /* 0x000fea0003800000 */
.L_x_102:
[----:B-----5:R-:W-:Y:S01]  /*4330*/  LOP3.LUT R4, R18, 0xffffe000, RZ, 0xc0, !PT ;  /* 0xffffe00012047812 */ /* 0x020fe200078ec0ff */
[----:B------:R-:W-:Y:S01]  /*4340*/  @P1 IMAD.MOV.U32 R5, RZ, RZ, R11 ;  /* 0x000000ffff051224 */ /* 0x000fe200078e000b */
[----:B------:R-:W-:Y:S01]  /*4350*/  ISETP.GT.AND P0, PT, R0, 0x8, P0 ;  /* 0x000000080000780c */ /* 0x000fe20000704270 */
[----:B------:R-:W-:Y:S02]  /*4360*/  BSSY B1, `(.L_x_104) ;  /* 0x0000008000017945 */ /* 0x000fe40003800000 */
[----:B------:R-:W-:Y:S01]  /*4370*/  FMUL R3, R4, R57 ;  /* 0x0000003904037220 */ /* 0x000fe20000400000 */
[----:B------:R-:W-:-:S03]  /*4380*/  @P1 IMAD.MOV.U32 R4, RZ, RZ, R10 ;  /* 0x000000ffff041224 */ /* 0x000fc600078e000a */
[----:B------:R-:W-:-:S05]  /*4390*/  FFMA R3, R54, R56, R3 ;  /* 0x0000003836037223 */ /* 0x000fca0000000003 */
[----:B------:R-:W-:-:S05]  /*43a0*/  F2FP.TF32.F32.PACK_B R3, R3 ;  /* 0x00000003ff03723e */ /* 0x000fca00024050ff */
[----:B------:R0:W-:Y:S01]  /*43b0*/  @P1 STG.E desc[UR50][R4.64+0xe0], R3 ;  /* 0x0000e00304001986 */ /* 0x0001e2000c101932 */
[----:B------:R-:W-:Y:S05]  /*43c0*/  @!P0 BRA `(.L_x_105) ;  /* 0x0000000000048947 */ /* 0x000fea0003800000 */
[----:B------:R0:W5:Y:S02]  /*43d0*/  LDG.E.LTC128B R18, desc[UR50][R8.64+0xe4] ;  /* 0x0000e43208127981 */ /* 0x000164000c1e1920 */
.L_x_105:
[----:B------:R-:W-:Y:S05]  /*43e0*/  BSYNC B1 ;  /* 0x0000000000017941 */ /* 0x000fea0003800000 */
.L_x_104:
[----:B------:R-:W-:Y:S05]  /*43f0*/  @!P0 BRA `(.L_x_106) ;  /* 0x0000000800708947 */ /* 0x000fea0003800000 */
[----:B-----5:R-:W-:-:S05]  /*4400*/  LOP3.LUT R18, R18, 0xffffe000, RZ, 0xc0, !PT ;  /* 0xffffe00012127812 */ /* 0x020fca00078ec0ff */
[----:B------:R-:W-:-:S04]  /*4410*/  FMUL R18, R18, R57 ;  /* 0x0000003912127220 */ /* 0x000fc80000400000 */
[----:B------:R-:W-:-:S05]  /*4420*/  FFMA R55, R55, R56, R18 ;  /* 0x0000003837377223 */ /* 0x000fca0000000012 */
[----:B------:R-:W-:-:S05]  /*4430*/  F2FP.TF32.F32.PACK_B R55, R55 ;  /* 0x00000037ff37723e */ /* 0x000fca00024050ff */
[----:B------:R0:W-:Y:S01]  /*4440*/  STG.E desc[UR50][R10.64+0xe4], R55 ;  /* 0x0000e4370a007986 */ /* 0x0001e2000c101932 */
[----:B------:R-:W-:Y:S05]  /*4450*/  BRA `(.L_x_106) ;  /* 0x0000000800587947 */ /* 0x000fea0003800000 */
.L_x_45:
[----:B------:R-:W-:Y:S01]  /*4460*/  ISETP.GT.AND P4, PT, R3, 0x1, PT ;  /* 0x000000010300780c */ /* 0x000fe20003f84270 */
[----:B------:R-:W-:Y:S01]  /*4470*/  ULDC.64 UR4, c[0x0][0x5c0] ;  /* 0x0001700000047ab9 */ /* 0x000fe20000000a00 */
[-C--:B------:R-:W-:Y:S01]  /*4480*/  FMUL R9, R24, R56.reuse ;  /* 0x0000003818097220 */ /* 0x080fe20000400000 */
[----:B------:R-:W-:Y:S01]  /*4490*/  LEA R4, P1, R66, UR4, 0x2 ;  /* 0x0000000442047c11 */ /* 0x000fe2000f8210ff */
[-C--:B------:R-:W-:Y:S01]  /*44a0*/  FMUL R25, R25, R56.reuse ;  /* 0x0000003819197220 */ /* 0x080fe20000400000 */
[----:B------:R-:W-:Y:S01]  /*44b0*/  ISETP.GT.AND P0, PT, R0, RZ, P4 ;  /* 0x000000ff0000720c */ /* 0x000fe20002704270 */
[-C--:B------:R-:W-:Y:S01]  /*44c0*/  FMUL R11, R26, R56.reuse ;  /* 0x000000381a0b7220 */ /* 0x080fe20000400000 */
[----:B------:R-:W-:Y:S01]  /*44d0*/  ISETP.GT.AND P3, PT, R0, 0x8, P3 ;  /* 0x000000080000780c */ /* 0x000fe20001f64270 */
[-C--:B------:R-:W-:Y:S01]  /*44e0*/  FMUL R27, R27, R56.reuse ;  /* 0x000000381b1b7220 */ /* 0x080fe20000400000 */
[----:B------:R-:W-:Y:S01]  /*44f0*/  LEA.HI.X R5, R66, UR5, R7, 0x2, P1 ;  /* 0x0000000542057c11 */ /* 0x000fe200088f1407 */
[-C--:B------:R-:W-:Y:S01]  /*4500*/  FMUL R29, R29, R56.reuse ;  /* 0x000000381d1d7220 */ /* 0x080fe20000400000 */
[----:B------:R-:W-:Y:S01]  /*4510*/  F2FP.TF32.F32.PACK_B R9, R9 ;  /* 0x00000009ff09723e */ /* 0x000fe200024050ff */
[-C--:B------:R-:W-:Y:S01]  /*4520*/  FMUL R31, R31, R56.reuse ;  /* 0x000000381f1f7220 */ /* 0x080fe20000400000 */
[C---:B------:R-:W-:Y:S01]  /*4530*/  SHF.L.U64.HI R71, R70.reuse, 0x5, R71 ;  /* 0x0000000546477819 */ /* 0x040fe20000010247 */
[----:B------:R-:W-:Y:S01]  /*4540*/  FMUL R33, R33, R56 ;  /* 0x0000003821217220 */ /* 0x000fe20000400000 */
[----:B------:R-:W-:Y:S01]  /*4550*/  LEA R6, P1, R70, R4, 0x5 ;  /* 0x0000000446067211 */ /* 0x000fe200078228ff */
[----:B------:R0:W-:Y:S01]  /*4560*/  @P2 STG.E desc[UR50][R4.64], R9 ;  /* 0x0000000904002986 */ /* 0x0001e2000c101932 */
[----:B------:R-:W-:Y:S01]  /*4570*/  F2FP.TF32.F32.PACK_B R25, R25 ;  /* 0x00000019ff19723e */ /* 0x000fe200024050ff */
[-C--:B------:R-:W-:Y:S01]  /*4580*/  FMUL R13, R34, R56.reuse ;  /* 0x00000038220d7220 */ /* 0x080fe20000400000 */
[----:B------:R-:W-:Y:S01]  /*4590*/  F2FP.TF32.F32.PACK_B R11, R11 ;  /* 0x0000000bff0b723e */ /* 0x000fe200024050ff */
[----:B------:R-:W-:Y:S01]  /*45a0*/  IMAD.X R7, R71, 0x1, R5, P1 ;  /* 0x0000000147077824 */ /* 0x000fe200008e0605 */
[C---:B------:R-:W-:Y:S01]  /*45b0*/  ISETP.GT.AND P2, PT, R3.reuse, 0x8, PT ;  /* 0x000000080300780c */ /* 0x040fe20003f44270 */
[----:B------:R-:W-:Y:S01]  /*45c0*/  @P0 STG.E desc[UR50][R4.64+0x4], R25 ;  /* 0x0000041904000986 */ /* 0x000fe2000c101932 */
[----:B------:R-:W-:Y:S01]  /*45d0*/  ISETP.GT.AND P0, PT, R3, 0x9, PT ;  /* 0x000000090300780c */ /* 0x000fe20003f04270 */
[-C--:B------:R-:W-:Y:S01]  /*45e0*/  FMUL R35, R35, R56.reuse ;  /* 0x0000003823237220 */ /* 0x080fe20000400000 */
[C---:B------:R-:W-:Y:S01]  /*45f0*/  ISETP.GT.AND P4, PT, R0.reuse, 0x8, P4 ;  /* 0x000000080000780c */ /* 0x040fe20002784270 */
[----:B------:R1:W-:Y:S01]  /*4600*/  @P3 STG.E desc[UR50][R6.64], R11 ;  /* 0x0000000b06003986 */ /* 0x0003e2000c101932 */
[----:B------:R-:W-:Y:S01]  /*4610*/  ISETP.GT.AND P1, PT, R0, RZ, P2 ;  /* 0x000000ff0000720c */ /* 0x000fe20001724270 */
[-C--:B0-----:R-:W-:Y:S01]  /*4620*/  FMUL R9, R28, R56.reuse ;  /* 0x000000381c097220 */ /* 0x081fe20000400000 */
[C---:B------:R-:W-:Y:S01]  /*4630*/  ISETP.GT.AND P3, PT, R0.reuse, RZ, P0 ;  /* 0x000000ff0000720c */ /* 0x040fe20000764270 */
[-C--:B------:R-:W-:Y:S01]  /*4640*/  FMUL R37, R37, R56.reuse ;  /* 0x0000003825257220 */ /* 0x080fe20000400000 */
[----:B------:R-:W-:Y:S01]  /*4650*/  F2FP.TF32.F32.PACK_B R27, R27 ;  /* 0x0000001bff1b723e */ /* 0x000fe200024050ff */
[-C--:B------:R-:W-:Y:S01]  /*4660*/  FMUL R39, R39, R56.reuse ;  /* 0x0000003827277220 */ /* 0x080fe20000400000 */
[----:B------:R-:W-:Y:S01]  /*4670*/  F2FP.TF32.F32.PACK_B R9, R9 ;  /* 0x00000009ff09723e */ /* 0x000fe200024050ff */
[-C--:B------:R-:W-:Y:S01]  /*4680*/  FMUL R41, R41, R56.reuse ;  /* 0x0000003829297220 */ /* 0x080fe20000400000 */
[----:B------:R-:W-:Y:S01]  /*4690*/  ISETP.GT.AND P2, PT, R0, 0x8, P2 ;  /* 0x000000080000780c */ /* 0x000fe20001744270 */
[-C--:B------:R-:W-:Y:S01]  /*46a0*/  FMUL R43, R43, R56.reuse ;  /* 0x000000382b2b7220 */ /* 0x080fe20000400000 */
[----:B------:R-:W-:Y:S01]  /*46b0*/  F2FP.TF32.F32.PACK_B R29, R29 ;  /* 0x0000001dff1d723e */ /* 0x000fe200024050ff */
[----:B------:R-:W-:Y:S01]  /*46c0*/  @P4 STG.E desc[UR50][R6.64+0x4], R27 ;  /* 0x0000041b06004986 */ /* 0x000fe2000c101932 */
[-C--:B-1----:R-:W-:Y:S01]  /*46d0*/  FMUL R11, R30, R56.reuse ;  /* 0x000000381e0b7220 */ /* 0x082fe20000400000 */
[C---:B------:R-:W-:Y:S01]  /*46e0*/  ISETP.GT.AND P0, PT, R0.reuse, 0x8, P0 ;  /* 0x000000080000780c */ /* 0x040fe20000704270 */
[-C--:B------:R-:W-:Y:S01]  /*46f0*/  FMUL R45, R45, R56.reuse ;  /* 0x000000382d2d7220 */ /* 0x080fe20000400000 */
[----:B------:R0:W-:Y:S01]  /*4700*/  @P1 STG.E desc[UR50][R4.64+0x20], R9 ;  /* 0x0000200904001986 */ /* 0x0001e2000c101932 */
[----:B------:R-:W-:Y:S01]  /*4710*/  ISETP.GT.AND P4, PT, R3, 0x11, PT ;  /* 0x000000110300780c */ /* 0x000fe20003f84270 */
[-C--:B------:R-:W-:Y:S01]  /*4720*/  FMUL R47, R47, R56.reuse ;  /* 0x000000382f2f7220 */ /* 0x080fe20000400000 */
[----:B------:R-:W-:Y:S01]  /*4730*/  F2FP.TF32.F32.PACK_B R11, R11 ;  /* 0x0000000bff0b723e */ /* 0x000fe200024050ff */
[----:B------:R-:W-:Y:S01]  /*4740*/  @P3 STG.E desc[UR50][R4.64+0x24], R29 ;  /* 0x0000241d04003986 */ /* 0x000fe2000c101932 */
[----:B------:R-:W-:Y:S01]  /*4750*/  ISETP.GT.AND P3, PT, R3, 0x10, PT ;  /* 0x000000100300780c */ /* 0x000fe20003f64270 */
[-C--:B------:R-:W-:Y:S01]  /*4760*/  FMUL R49, R49, R56.reuse ;  /* 0x0000003831317220 */ /* 0x080fe20000400000 */
[----:B------:R-:W-:Y:S01]  /*4770*/  F2FP.TF32.F32.PACK_B R31, R31 ;  /* 0x0000001fff1f723e */ /* 0x000fe200024050ff */
[----:B------:R1:W-:Y:S01]  /*4780*/  @P2 STG.E desc[UR50][R6.64+0x20], R11 ;  /* 0x0000200b06002986 */ /* 0x0003e2000c101932 */
[C---:B------:R-:W-:Y:S01]  /*4790*/  ISETP.GT.AND P1, PT, R0.reuse, RZ, P3 ;  /* 0x000000ff0000720c */ /* 0x040fe20001f24270 */
[-C--:B------:R-:W-:Y:S01]  /*47a0*/  FMUL R51, R51, R56.reuse ;  /* 0x0000003833337220 */ /* 0x080fe20000400000 */
[----:B------:R-:W-:Y:S01]  /*47b0*/  ISETP.GT.AND P2, PT, R0, RZ, P4 ;  /* 0x000000ff0000720c */ /* 0x000fe20002744270 */
[-C--:B0-----:R-:W-:Y:S01]  /*47c0*/  FMUL R9, R32, R56.reuse ;  /* 0x0000003820097220 */ /* 0x081fe20000400000 */
[----:B------:R-:W-:Y:S01]  /*47d0*/  ISETP.GT.AND P3, PT, R0, 0x8, P3 ;  /* 0x000000080000780c */ /* 0x000fe20001f64270 */
[----:B------:R-:W-:Y:S01]  /*47e0*/  @P0 STG.E desc[UR50][R6.64+0x24], R31 ;  /* 0x0000241f06000986 */ /* 0x000fe2000c101932 */
[----:B------:R-:W-:Y:S01]  /*47f0*/  F2FP.TF32.F32.PACK_B R33, R33 ;  /* 0x00000021ff21723e */ /* 0x000fe200024050ff */
[-C--:B------:R-:W-:Y:S01]  /*4800*/  FMUL R53, R53, R56.reuse ;  /* 0x0000003835357220 */ /* 0x080fe20000400000 */
[----:B------:R-:W-:Y:S01]  /*4810*/  F2FP.TF32.F32.PACK_B R9, R9 ;  /* 0x00000009ff09723e */ /* 0x000fe200024050ff */
[-C--:B------:R-:W-:Y:S01]  /*4820*/  FMUL R55, R55, R56.reuse ;  /* 0x0000003837377220 */ /* 0x080fe20000400000 */
[----:B------:R-:W-:Y:S01]  /*4830*/  F2FP.TF32.F32.PACK_B R13, R13 ;  /* 0x0000000dff0d723e */ /* 0x000fe200024050ff */
[----:B-1----:R-:W-:Y:S01]  /*4840*/  FMUL R11, R38, R56 ;  /* 0x00000038260b7220 */ /* 0x002fe20000400000 */
[C---:B------:R-:W-:Y:S01]  /*4850*/  ISETP.GT.AND P0, PT, R3.reuse, 0x19, PT ;  /* 0x000000190300780c */ /* 0x040fe20003f04270 */
[----:B------:R0:W-:Y:S01]  /*4860*/  @P1 STG.E desc[UR50][R4.64+0x40], R9 ;  /* 0x0000400904001986 */ /* 0x0001e2000c101932 */
[----:B------:R-:W-:-:S02]  /*4870*/  ISETP.GT.AND P1, PT, R3, 0x18, PT ;  /* 0x000000180300780c */ /* 0x000fc40003f24270 */
[C---:B------:R-:W-:Y:S01]  /*4880*/  ISETP.GT.AND P4, PT, R0.reuse, 0x8, P4 ;  /* 0x000000080000780c */ /* 0x040fe20002784270 */
[----:B------:R-:W-:Y:S01]  /*4890*/  @P2 STG.E desc[UR50][R4.64+0x44], R33 ;  /* 0x0000442104002986 */ /* 0x000fe2000c101932 */
[C---:B------:R-:W-:Y:S02]  /*48a0*/  ISETP.GT.AND P2, PT, R0.reuse, RZ, P1 ;  /* 0x000000ff0000720c */ /* 0x040fe40000f44270 */
[C---:B------:R-:W-:Y:S01]  /*48b0*/  ISETP.GT.AND P1, PT, R0.reuse, 0x8, P1 ;  /* 0x000000080000780c */ /* 0x040fe20000f24270 */
[----:B------:R1:W-:Y:S01]  /*48c0*/  @P3 STG.E desc[UR50][R6.64+0x40], R13 ;  /* 0x0000400d06003986 */ /* 0x0003e2000c101932 */
[----:B------:R-:W-:Y:S02]  /*48d0*/  ISETP.GT.AND P3, PT, R0, RZ, P0 ;  /* 0x000000ff0000720c */ /* 0x000fe40000764270 */
[----:B------:R-:W-:Y:S01]  /*48e0*/  F2FP.TF32.F32.PACK_B R35, R35 ;  /* 0x00000023ff23723e */ /* 0x000fe200024050ff */
[----:B0-----:R-:W-:Y:S01]  /*48f0*/  FMUL R9, R36, R56 ;  /* 0x0000003824097220 */ /* 0x001fe20000400000 */
[----:B------:R-:W-:-:S02]  /*4900*/  F2FP.TF32.F32.PACK_B R37, R37 ;  /* 0x00000025ff25723e */ /* 0x000fc400024050ff */
[----:B------:R-:W-:Y:S01]  /*4910*/  F2FP.TF32.F32.PACK_B R11, R11 ;  /* 0x0000000bff0b723e */ /* 0x000fe200024050ff */
[----:B------:R-:W-:Y:S01]  /*4920*/  @P4 STG.E desc[UR50][R6.64+0x44], R35 ;  /* 0x0000442306004986 */ /* 0x000fe2000c101932 */
[----:B------:R-:W-:Y:S02]  /*4930*/  F2FP.TF32.F32.PACK_B R9, R9 ;  /* 0x00000009ff09723e */ /* 0x000fe400024050ff */
[----:B------:R-:W-:Y:S01]  /*4940*/  F2FP.TF32.F32.PACK_B R39, R39 ;  /* 0x00000027ff27723e */ /* 0x000fe200024050ff */
[----:B-1----:R-:W-:Y:S01]  /*4950*/  FMUL R13, R42, R56 ;  /* 0x000000382a0d7220 */ /* 0x002fe20000400000 */
[----:B------:R-:W-:Y:S01]  /*4960*/  F2FP.TF32.F32.PACK_B R41, R41 ;  /* 0x00000029ff29723e */ /* 0x000fe200024050ff */
[----:B------:R0:W-:Y:S01]  /*4970*/  @P2 STG.E desc[UR50][R4.64+0x60], R9 ;  /* 0x0000600904002986 */ /* 0x0001e2000c101932 */
[----:B------:R-:W-:Y:S02]  /*4980*/  ISETP.GT.AND P2, PT, R3, 0x20, PT ;  /* 0x000000200300780c */ /* 0x000fe40003f44270 */
[----:B------:R-:W-:Y:S01]  /*4990*/  F2FP.TF32.F32.PACK_B R13, R13 ;  /* 0x0000000dff0d723e */ /* 0x000fe200024050ff */
[----:B------:R-:W-:Y:S01]  /*49a0*/  @P3 STG.E desc[UR50][R4.64+0x64], R37 ;  /* 0x0000642504003986 */ /* 0x000fe2000c101932 */
[----:B------:R-:W-:-:S02]  /*49b0*/  ISETP.GT.AND P3, PT, R0, 0x8, P0 ;  /* 0x000000080000780c */ /* 0x000fc40000764270 */
[C---:B------:R-:W-:Y:S01]  /*49c0*/  ISETP.GT.AND P0, PT, R3.reuse, 0x21, PT ;  /* 0x000000210300780c */ /* 0x040fe20003f04270 */
[----:B------:R1:W-:Y:S01]  /*49d0*/  @P1 STG.E desc[UR50][R6.64+0x60], R11 ;  /* 0x0000600b06001986 */ /* 0x0003e2000c101932 */
[C---:B------:R-:W-:Y:S02]  /*49e0*/  ISETP.GT.AND P4, PT, R0.reuse, RZ, P2 ;  /* 0x000000ff0000720c */ /* 0x040fe40001784270 */
[----:B------:R-:W-:Y:S01]  /*49f0*/  ISETP.GT.AND P1, PT, R0, RZ, P0 ;  /* 0x000000ff0000720c */ /* 0x000fe20000724270 */
[-C--:B0-----:R-:W-:Y:S01]  /*4a00*/  FMUL R9, R40, R56.reuse ;  /* 0x0000003828097220 */ /* 0x081fe20000400000 */
[C---:B------:R-:W-:Y:S02]  /*4a10*/  ISETP.GT.AND P2, PT, R0.reuse, 0x8, P2 ;  /* 0x000000080000780c */ /* 0x040fe40001744270 */
[----:B------:R-:W-:Y:S02]  /*4a20*/  F2FP.TF32.F32.PACK_B R43, R43 ;  /* 0x0000002bff2b723e */ /* 0x000fe400024050ff */
[----:B------:R-:W-:Y:S01]  /*4a30*/  F2FP.TF32.F32.PACK_B R9, R9 ;  /* 0x00000009ff09723e */ /* 0x000fe200024050ff */
[----:B------:R-:W-:Y:S01]  /*4a40*/  @P3 STG.E desc[UR50][R6.64+0x64], R39 ;  /* 0x0000642706003986 */ /* 0x000fe2000c101932 */
[----:B------:R-:W-:Y:S01]  /*4a50*/  ISETP.GT.AND P3, PT, R0, 0x8, P0 ;  /* 0x000000080000780c */ /* 0x000fe20000764270 */
[----:B-1----:R-:W-:Y:S01]  /*4a60*/  FMUL R11, R46, R56 ;  /* 0x000000382e0b7220 */ /* 0x002fe20000400000 */
[----:B------:R-:W-:Y:S01]  /*4a70*/  ISETP.GT.AND P0, PT, R3, 0x29, PT ;  /* 0x000000290300780c */ /* 0x000fe20003f04270 */
[----:B------:R0:W-:Y:S01]  /*4a80*/  @P4 STG.E desc[UR50][R4.64+0x80], R9 ;  /* 0x0000800904004986 */ /* 0x0001e2000c101932 */
[----:B------:R-:W-:-:S02]  /*4a90*/  F2FP.TF32.F32.PACK_B R45, R45 ;  /* 0x0000002dff2d723e */ /* 0x000fc400024050ff */
[----:B------:R-:W-:Y:S01]  /*4aa0*/  F2FP.TF32.F32.PACK_B R11, R11 ;  /* 0x0000000bff0b723e */ /* 0x000fe200024050ff */
[----:B------:R-:W-:Y:S01]  /*4ab0*/  @P1 STG.E desc[UR50][R4.64+0x84], R41 ;  /* 0x0000842904001986 */ /* 0x000fe2000c101932 */
[----:B------:R-:W-:Y:S02]  /*4ac0*/  ISETP.GT.AND P1, PT, R3, 0x28, PT ;  /* 0x000000280300780c */ /* 0x000fe40003f24270 */
[----:B------:R-:W-:Y:S01]  /*4ad0*/  F2FP.TF32.F32.PACK_B R47, R47 ;  /* 0x0000002fff2f723e */ /* 0x000fe200024050ff */
[----:B------:R1:W-:Y:S01]  /*4ae0*/  @P2 STG.E desc[UR50][R6.64+0x80], R13 ;  /* 0x0000800d06002986 */ /* 0x0003e2000c101932 */
[C---:B------:R-:W-:Y:S02]  /*4af0*/  ISETP.GT.AND P4, PT, R0.reuse, RZ, P1 ;  /* 0x000000ff0000720c */ /* 0x040fe40000f84270 */
[----:B------:R-:W-:Y:S01]  /*4b00*/  ISETP.GT.AND P2, PT, R0, RZ, P0 ;  /* 0x000000ff0000720c */ /* 0x000fe20000744270 */
[----:B0-----:R-:W-:Y:S01]  /*4b10*/  FMUL R9, R44, R56 ;  /* 0x000000382c097220 */ /* 0x001fe20000400000 */
[C---:B------:R-:W-:Y:S01]  /*4b20*/  ISETP.GT.AND P1, PT, R0.reuse, 0x8, P1 ;  /* 0x000000080000780c */ /* 0x040fe20000f24270 */
[----:B------:R-:W-:Y:S01]  /*4b30*/  @P3 STG.E desc[UR50][R6.64+0x84], R43 ;  /* 0x0000842b06003986 */ /* 0x000fe2000c101932 */
[----:B------:R-:W-:-:S02]  /*4b40*/  ISETP.GT.AND P0, PT, R0, 0x8, P0 ;  /* 0x000000080000780c */ /* 0x000fc40000704270 */
[----:B------:R-:W-:Y:S02]  /*4b50*/  F2FP.TF32.F32.PACK_B R9, R9 ;  /* 0x00000009ff09723e */ /* 0x000fe400024050ff */
[C---:B------:R-:W-:Y:S01]  /*4b60*/  ISETP.GT.AND P3, PT, R3.reuse, 0x31, PT ;  /* 0x000000310300780c */ /* 0x040fe20003f64270 */
[----:B-1----:R-:W-:Y:S01]  /*4b70*/  FMUL R13, R48, R56 ;  /* 0x00000038300d7220 */ /* 0x002fe20000400000 */
[----:B------:R-:W-:Y:S01]  /*4b80*/  F2FP.TF32.F32.PACK_B R49, R49 ;  /* 0x00000031ff31723e */ /* 0x000fe200024050ff */
[----:B------:R0:W-:Y:S01]  /*4b90*/  @P4 STG.E desc[UR50][R4.64+0xa0], R9 ;  /* 0x0000a00904004986 */ /* 0x0001e2000c101932 */
[----:B------:R-:W-:Y:S02]  /*4ba0*/  F2FP.TF32.F32.PACK_B R51, R51 ;  /* 0x00000033ff33723e */ /* 0x000fe400024050ff */
[----:B------:R-:W-:Y:S01]  /*4bb0*/  F2FP.TF32.F32.PACK_B R13, R13 ;  /* 0x0000000dff0d723e */ /* 0x000fe200024050ff */
[----:B------:R-:W-:Y:S01]  /*4bc0*/  @P2 STG.E desc[UR50][R4.64+0xa4], R45 ;  /* 0x0000a42d04002986 */ /* 0x000fe2000c101932 */
[----:B------:R-:W-:-:S02]  /*4bd0*/  ISETP.GT.AND P2, PT, R3, 0x30, PT ;  /* 0x000000300300780c */ /* 0x000fc40003f44270 */
[----:B------:R-:W-:Y:S01]  /*4be0*/  F2FP.TF32.F32.PACK_B R53, R53 ;  /* 0x00000035ff35723e */ /* 0x000fe200024050ff */
[----:B------:R1:W-:Y:S01]  /*4bf0*/  @P1 STG.E desc[UR50][R6.64+0xa0], R11 ;  /* 0x0000a00b06001986 */ /* 0x0003e2000c101932 */
[C---:B------:R-:W-:Y:S02]  /*4c00*/  ISETP.GT.AND P4, PT, R0.reuse, RZ, P2 ;  /* 0x000000ff0000720c */ /* 0x040fe40001784270 */
[----:B------:R-:W-:Y:S01]  /*4c10*/  ISETP.GT.AND P1, PT, R0, RZ, P3 ;  /* 0x000000ff0000720c */ /* 0x000fe20001f24270 */
[----:B0-----:R-:W-:Y:S01]  /*4c20*/  FMUL R9, R50, R56 ;  /* 0x0000003832097220 */ /* 0x001fe20000400000 */
[----:B------:R-:W-:Y:S01]  /*4c30*/  ISETP.GT.AND P2, PT, R0, 0x8, P2 ;  /* 0x000000080000780c */ /* 0x000fe20001744270 */
[----:B------:R-:W-:Y:S01]  /*4c40*/  @P0 STG.E desc[UR50][R6.64+0xa4], R47 ;  /* 0x0000a42f06000986 */ /* 0x000fe2000c101932 */
[----:B------:R-:W-:Y:S02]  /*4c50*/  ISETP.GT.AND P0, PT, R3, 0x38, PT ;  /* 0x000000380300780c */ /* 0x000fe40003f04270 */
[----:B------:R-:W-:-:S02]  /*4c60*/  F2FP.TF32.F32.PACK_B R9, R9 ;  /* 0x00000009ff09723e */ /* 0x000fc400024050ff */
[----:B------:R-:W-:Y:S01]  /*4c70*/  ISETP.GT.AND P3, PT, R0, 0x8, P3 ;  /* 0x000000080000780c */ /* 0x000fe20001f64270 */
[-C--:B-1----:R-:W-:Y:S01]  /*4c80*/  FMUL R11, R54, R56.reuse ;  /* 0x00000038360b7220 */ /* 0x082fe20000400000 */
[----:B------:R-:W-:Y:S01]  /*4c90*/  F2FP.TF32.F32.PACK_B R55, R55 ;  /* 0x00000037ff37723e */ /* 0x000fe200024050ff */
[----:B------:R-:W-:Y:S01]  /*4ca0*/  @P4 STG.E desc[UR50][R4.64+0xc0], R13 ;  /* 0x0000c00d04004986 */ /* 0x000fe2000c101932 */
[----:B------:R-:W-:Y:S01]  /*4cb0*/  ISETP.GT.AND P4, PT, R3, 0x39, PT ;  /* 0x000000390300780c */ /* 0x000fe20003f84270 */
[----:B------:R-:W-:Y:S01]  /*4cc0*/  FMUL R3, R52, R56 ;  /* 0x0000003834037220 */ /* 0x000fe20000400000 */
[----:B------:R-:W-:Y:S01]  /*4cd0*/  F2FP.TF32.F32.PACK_B R11, R11 ;  /* 0x0000000bff0b723e */ /* 0x000fe200024050ff */
[----:B------:R-:W-:Y:S01]  /*4ce0*/  @P1 STG.E desc[UR50][R4.64+0xc4], R49 ;  /* 0x0000c43104001986 */ /* 0x000fe2000c101932 */
[C---:B------:R-:W-:Y:S02]  /*4cf0*/  ISETP.GT.AND P1, PT, R0.reuse, RZ, P0 ;  /* 0x000000ff0000720c */ /* 0x040fe40000724270 */
[C---:B------:R-:W-:Y:S01]  /*4d00*/  ISETP.GT.AND P0, PT, R0.reuse, 0x8, P0 ;  /* 0x000000080000780c */ /* 0x040fe20000704270 */
[----:B------:R-:W-:Y:S01]  /*4d10*/  @P2 STG.E desc[UR50][R6.64+0xc0], R9 ;  /* 0x0000c00906002986 */ /* 0x000fe2000c101932 */
[----:B------:R-:W-:-:S02]  /*4d20*/  ISETP.GT.AND P2, PT, R0, RZ, P4 ;  /* 0x000000ff0000720c */ /* 0x000fc40002744270 */
[----:B------:R-:W-:Y:S01]  /*4d30*/  ISETP.GT.AND P4, PT, R0, 0x8, P4 ;  /* 0x000000080000780c */ /* 0x000fe20002784270 */
[----:B------:R-:W-:Y:S01]  /*4d40*/  @P3 STG.E desc[UR50][R6.64+0xc4], R51 ;  /* 0x0000c43306003986 */ /* 0x000fe2000c101932 */
[----:B------:R-:W-:-:S05]  /*4d50*/  F2FP.TF32.F32.PACK_B R3, R3 ;  /* 0x00000003ff03723e */ /* 0x000fca00024050ff */
[----:B------:R-:W-:Y:S04]  /*4d60*/  @P1 STG.E desc[UR50][R4.64+0xe0], R3 ;  /* 0x0000e00304001986 */ /* 0x000fe8000c101932 */
[----:B------:R0:W-:Y:S02]  /*4d70*/  @P2 STG.E desc[UR50][R4.64+0xe4], R53 ;  /* 0x0000e43504002986 */ /* 0x0001e4000c101932 */
[----:B0-----:R-:W-:Y:S02]  /*4d80*/  @P0 IMAD.MOV.U32 R4, RZ, RZ, R6 ;  /* 0x000000ffff040224 */ /* 0x001fe400078e0006 */
[----:B------:R-:W-:-:S05]  /*4d90*/  @P0 IMAD.MOV.U32 R5, RZ, RZ, R7 ;  /* 0x000000ffff050224 */ /* 0x000fca00078e0007 */
[----:B------:R0:W-:Y:S04]  /*4da0*/  @P0 STG.E desc[UR50][R4.64+0xe0], R11 ;  /* 0x0000e00b04000986 */ /* 0x0001e8000c101932 */
[----:B------:R0:W-:Y:S02]  /*4db0*/  @P4 STG.E desc[UR50][R6.64+0xe4], R55 ;  /* 0x0000e43706004986 */ /* 0x0001e4000c101932 */
.L_x_106:
[----:B------:R-:W-:Y:S05]  /*4dc0*/  BSYNC B0 ;  /* 0x0000000000007941 */ /* 0x000fea0003800000 */
.L_x_44:
[----:B0-----:R-:W-:Y:S01]  /*4dd0*/  IMAD.U32 R3, RZ, RZ, UR52 ;  /* 0x00000034ff037e24 */ /* 0x001fe2000f8e00ff */
[----:B------:R-:W-:Y:S01]  /*4de0*/  ULDC.64 UR4, c[0x0][0x650] ;  /* 0x0001940000047ab9 */ /* 0x000fe20000000a00 */
[----:B------:R-:W-:Y:S01]  /*4df0*/  IMAD.U32 R0, RZ, RZ, UR52 ;  /* 0x00000034ff007e24 */ /* 0x000fe2000f8e00ff */
[----:B------:R0:W-:Y:S01]  /*4e00*/  SYNCS.ARRIVE.TRANS64.A1T0 RZ, [R63+UR42], RZ ;  /* 0x000000ff3fff79a7 */ /* 0x0001e2000810002a */
[----:B------:R-:W-:Y:S01]  /*4e10*/  IMAD.MOV.U32 R22, RZ, RZ, -0x1 ;  /* 0xffffffffff167424 */ /* 0x000fe200078e00ff */
[----:B------:R-:W-:Y:S01]  /*4e20*/  LEA R16, P0, R3, R16, 0x1 ;  /* 0x0000001003107211 */ /* 0x000fe200078008ff */
[----:B------:R-:W-:Y:S02]  /*4e30*/  IMAD.U32 R3, RZ, RZ, UR45 ;  /* 0x0000002dff037e24 */ /* 0x000fe4000f8e00ff */
[----:B-----5:R-:W-:Y:S02]  /*4e40*/  IMAD.MOV.U32 R18, RZ, RZ, -0x1 ;  /* 0xffffffffff127424 */ /* 0x020fe400078e00ff */
[----:B---3--:R-:W-:Y:S01]  /*4e50*/  IMAD.MOV.U32 R19, RZ, RZ, -0x1 ;  /* 0xffffffffff137424 */ /* 0x008fe200078e00ff */
[----:B------:R-:W-:-:S02]  /*4e60*/  LEA.HI.X R17, R0, R17, R3, 0x1, P0 ;  /* 0x0000001100117211 */ /* 0x000fc400000f0c03 */
[----:B------:R-:W-:Y:S02]  /*4e70*/  ISETP.GE.U32.AND P0, PT, R16, UR4, PT ;  /* 0x0000000410007c0c */ /* 0x000fe4000bf06070 */
[----:B------:R-:W-:Y:S02]  /*4e80*/  PRMT R0, RZ, 0x7610, R0 ;  /* 0x00007610ff007816 */ /* 0x000fe40000000000 */
[----:B------:R-:W-:-:S13]  /*4e90*/  ISETP.GE.U32.AND.EX P0, PT, R17, UR5, PT, P0 ;  /* 0x0000000511007c0c */ /* 0x000fda000bf06100 */
[----:B0-----:R-:W-:Y:S05]  /*4ea0*/  @P0 BRA `(.L_x_107) ;  /* 0x0000000400640947 */ /* 0x001fea0003800000 */
[----:B------:R-:W0:Y:S01]  /*4eb0*/  S2R R12, SR_CTAID.X ;  /* 0x00000000000c7919 */ /* 0x000e220000002500 */
[----:B------:R-:W3:Y:S01]  /*4ec0*/  LDC.64 R10, c[0x0][0x628] ;  /* 0x00018a00ff0a7b82 */ /* 0x000ee20000000a00 */
[----:B------:R-:W-:Y:S01]  /*4ed0*/  ULDC UR4, c[0x0][0x150] ;  /* 0x0000540000047ab9 */ /* 0x000fe20000000800 */
[----:B-1--4-:R-:W-:Y:S01]  /*4ee0*/  IMAD.MOV.U32 R8, RZ, RZ, R16 ;  /* 0x000000ffff087224 */ /* 0x012fe200078e0010 */
[----:B------:R-:W1:Y:S01]  /*4ef0*/  S2R R20, SR_CTAID.Y ;  /* 0x0000000000147919 */ /* 0x000e620000002600 */
[----:B------:R-:W-:-:S04]  /*4f00*/  IMAD.MOV.U32 R9, RZ, RZ, R17 ;  /* 0x000000ffff097224 */ /* 0x000fc800078e0011 */
[----:B------:R-:W4:Y:S08]  /*4f10*/  LDC R21, c[0x0][0x144] ;  /* 0x00005100ff157b82 */ /* 0x000f300000000800 */
[----:B------:R-:W1:Y:S08]  /*4f20*/  LDC R0, c[0x0][0x630] ;  /* 0x00018c00ff007b82 */ /* 0x000e700000000800 */
[----:B------:R-:W1:Y:S01]  /*4f30*/  LDC.64 R14, c[0x0][0x620] ;  /* 0x00018800ff0e7b82 */ /* 0x000e620000000a00 */
[----:B---3--:R-:W-:-:S04]  /*4f40*/  ISETP.NE.U32.AND P0, PT, R10, RZ, PT ;  /* 0x000000ff0a00720c */ /* 0x008fc80003f05070 */
[----:B------:R-:W-:Y:S02]  /*4f50*/  ISETP.NE.AND.EX P0, PT, R11, RZ, PT, P0 ;  /* 0x000000ff0b00720c */ /* 0x000fe40003f05300 */
[----:B0-----:R-:W-:-:S05]  /*4f60*/  I2FP.F32.U32 R3, R12 ;  /* 0x0000000c00037245 */ /* 0x001fca0000201000 */
[----:B------:R-:W-:-:S04]  /*4f70*/  FMUL R3, R3, UR4 ;  /* 0x0000000403037c20 */ /* 0x000fc80008400000 */
[----:B------:R0:W3:Y:S02]  /*4f80*/  F2I.U32.TRUNC.NTZ R18, R3 ;  /* 0x0000000300127305 */ /* 0x0000e4000020f000 */
[----:B----4-:R-:W-:Y:S05]  /*4f90*/  @!P0 BRA `(.L_x_108) ;  /* 0x0000000000288947 */ /* 0x010fea0003800000 */
[----:B0-----:R-:W0:Y:S02]  /*4fa0*/  LDC R3, c[0x0][0x634] ;  /* 0x00018d00ff037b82 */ /* 0x001e240000000800 */
        /* <DEDUP_REMOVED lines=9> */
.L_x_108:
[----:B------:R-:W4:Y:S01]  /*5040*/  LDC.64 R24, c[0x0][0x640] ;  /* 0x00019000ff187b82 */ /* 0x000f220000000a00 */
[-CC-:B-1----:R-:W-:Y:S01]  /*5050*/  SHF.R.U64 R19, R8, R0.reuse, R9.reuse ;  /* 0x0000000008137219 */ /* 0x182fe20000001209 */
[----:B---3--:R-:W-:Y:S01]  /*5060*/  IMAD.MOV R18, RZ, RZ, -R18 ;  /* 0x000000ffff127224 */ /* 0x008fe200078e0a12 */
[----:B------:R-:W-:Y:S01]  /*5070*/  SHF.R.U32.HI R0, RZ, R0, R9 ;  /* 0x00000000ff007219 */ /* 0x000fe20000011609 */
[----:B------:R-:W-:Y:S01]  /*5080*/  ULDC UR4, c[0x0][0x154] ;  /* 0x0000550000047ab9 */ /* 0x000fe20000000800 */
[----:B0-----:R-:W-:Y:S01]  /*5090*/  IADD3 R3, P0, RZ, -R19, RZ ;  /* 0x80000013ff037210 */ /* 0x001fe20007f1e0ff */
[----:B------:R-:W-:Y:S02]  /*50a0*/  IMAD R21, R21, R18, R12 ;  /* 0x0000001215157224 */ /* 0x000fe400078e020c */
[----:B------:R-:W0:Y:S01]  /*50b0*/  LDC R6, c[0x0][0x618] ;  /* 0x00018600ff067b82 */ /* 0x000e220000000800 */
[----:B------:R-:W-:Y:S02]  /*50c0*/  IMAD.MOV.U32 R7, RZ, RZ, 0x1 ;  /* 0x00000001ff077424 */ /* 0x000fe400078e00ff */
[----:B------:R-:W-:-:S04]  /*50d0*/  IMAD.X R5, RZ, RZ, ~R0, P0 ;  /* 0x000000ffff057224 */ /* 0x000fc800000e0e00 */
[-C--:B------:R-:W-:Y:S01]  /*50e0*/  IMAD R0, R5, R14.reuse, RZ ;  /* 0x0000000e05007224 */ /* 0x080fe200078e02ff */
[----:B------:R-:W1:Y:S01]  /*50f0*/  LDC R8, c[0x0][0x608] ;  /* 0x00018200ff087b82 */ /* 0x000e620000000800 */
[----:B------:R-:W-:-:S04]  /*5100*/  IMAD.WIDE.U32 R4, R3, R14, R16 ;  /* 0x0000000e03047225 */ /* 0x000fc800078e0010 */
[----:B------:R-:W-:Y:S01]  /*5110*/  IMAD R3, R3, R15, R0 ;  /* 0x0000000f03037224 */ /* 0x000fe200078e0200 */
[----:B------:R-:W-:Y:S02]  /*5120*/  I2FP.F32.U32 R0, R20 ;  /* 0x0000001400007245 */ /* 0x000fe40000201000 */
[----:B------:R-:W3:Y:S01]  /*5130*/  LDC R22, c[0x0][0x658] ;  /* 0x00019600ff167b82 */ /* 0x000ee20000000800 */
[----:B------:R-:W-:Y:S01]  /*5140*/  IMAD.IADD R3, R5, 0x1, R3 ;  /* 0x0000000105037824 */ /* 0x000fe200078e0203 */
[----:B----4-:R-:W-:Y:S01]  /*5150*/  ISETP.NE.U32.AND P0, PT, R24, RZ, PT ;  /* 0x000000ff1800720c */ /* 0x010fe20003f05070 */
[----:B------:R-:W-:Y:S01]  /*5160*/  FMUL R0, R0, UR4 ;  /* 0x0000000400007c20 */ /* 0x000fe20008400000 */
[----:B------:R-:W-:Y:S02]  /*5170*/  IMAD.MOV.U32 R5, RZ, RZ, -0x1 ;  /* 0xffffffffff057424 */ /* 0x000fe400078e00ff */
[----:B------:R-:W-:Y:S01]  /*5180*/  ISETP.NE.AND.EX P0, PT, R25, RZ, PT, P0 ;  /* 0x000000ff1900720c */ /* 0x000fe20003f05300 */
[----:B------:R4:W2:Y:S01]  /*5190*/  F2I.U32.TRUNC.NTZ R13, R0 ;  /* 0x00000000000d7305 */ /* 0x0008a2000020f000 */
[----:B------:R-:W2:Y:S01]  /*51a0*/  LDC R15, c[0x0][0x148] ;  /* 0x00005200ff0f7b82 */ /* 0x000ea20000000800 */
[----:B0-----:R-:W-:-:S02]  /*51b0*/  SHF.R.U64 R12, R4, R6, R3 ;  /* 0x00000006040c7219 */ /* 0x001fc40000001203 */
[----:B------:R-:W-:-:S05]  /*51c0*/  SHF.R.U32.HI R3, RZ, R6, R3 ;  /* 0x00000006ff037219 */ /* 0x000fca0000011603 */
[----:B------:R-:W0:Y:S01]  /*51d0*/  LDC R18, c[0x0][0x600] ;  /* 0x00018000ff127b82 */ /* 0x000e220000000800 */
[-CC-:B-1----:R-:W-:Y:S02]  /*51e0*/  SHF.R.U64 R10, R12, R8.reuse, R3.reuse ;  /* 0x000000080c0a7219 */ /* 0x182fe40000001203 */
[----:B------:R-:W-:-:S05]  /*51f0*/  SHF.R.U32.HI R3, RZ, R8, R3 ;  /* 0x00000008ff037219 */ /* 0x000fca0000011603 */
[----:B------:R-:W1:Y:S01]  /*5200*/  LDC R26, c[0x0][0x648] ;  /* 0x00019200ff1a7b82 */ /* 0x000e620000000800 */
[-C--:B---3--:R-:W-:Y:S02]  /*5210*/  SHF.L.U32 R4, R5, R22.reuse, RZ ;  /* 0x0000001605047219 */ /* 0x088fe400000006ff */
[-CC-:B------:R-:W-:Y:S02]  /*5220*/  SHF.R.U64 R14, R10, R22.reuse, R3.reuse ;  /* 0x000000160a0e7219 */ /* 0x180fe40000001203 */
[----:B------:R-:W-:Y:S02]  /*5230*/  SHF.R.U32.HI R5, RZ, R22, R3 ;  /* 0x00000016ff057219 */ /* 0x000fe40000011603 */
[----:B------:R-:W-:Y:S01]  /*5240*/  LOP3.LUT R23, RZ, R4, RZ, 0x33, !PT ;  /* 0x00000004ff177212 */ /* 0x000fe200078e33ff */
[----:B------:R-:W3:Y:S01]  /*5250*/  LDC R27, c[0x0][0x638] ;  /* 0x00018e00ff1b7b82 */ /* 0x000ee20000000800 */
[----:B------:R-:W-:Y:S01]  /*5260*/  SHF.L.U32 R22, R7, R22, RZ ;  /* 0x0000001607167219 */ /* 0x000fe200000006ff */
[----:B------:R-:W-:-:S06]  /*5270*/  IMAD.MOV.U32 R4, RZ, RZ, R14 ;  /* 0x000000ffff047224 */ /* 0x000fcc00078e000e */
[----:B------:R-:W0:Y:S01]  /*5280*/  LDC R28, c[0x0][0x610] ;  /* 0x00018400ff1c7b82 */ /* 0x000e220000000800 */
[----:B----4-:R-:W-:Y:S05]  /*5290*/  @!P0 BRA `(.L_x_109) ;  /* 0x0000000000288947 */ /* 0x010fea0003800000 */
[----:B------:R-:W4:Y:S02]  /*52a0*/  LDC R3, c[0x0][0x64c] ;  /* 0x00019300ff037b82 */ /* 0x000f240000000800 */
[----:B----4-:R-:W-:-:S05]  /*52b0*/  IADD3 R3, P0, R14, R3, RZ ;  /* 0x000000030e037210 */ /* 0x010fca0007f1e0ff */
        /* <DEDUP_REMOVED lines=8> */
.L_x_109:
[----:B------:R-:W-:Y:S01]  /*5340*/  ISETP.NE.AND P0, PT, R2, 0x1, PT ;  /* 0x000000010200780c */ /* 0x000fe20003f05270 */
[----:B0-----:R-:W-:Y:S01]  /*5350*/  VIADD R7, R18, 0xffffffff ;  /* 0xffffffff12077836 */ /* 0x001fe20000000000 */
[----:B-1----:R-:W-:Y:S01]  /*5360*/  SHF.R.U64 R0, R4, R26, R5 ;  /* 0x0000001a04007219 */ /* 0x002fe20000001205 */
[----:B--2---:R-:W-:Y:S01]  /*5370*/  IMAD.MOV R13, RZ, RZ, -R13 ;  /* 0x000000ffff0d7224 */ /* 0x004fe200078e0a0d */
[----:B------:R-:W-:Y:S01]  /*5380*/  LOP3.LUT R5, R10, R23, RZ, 0xc0, !PT ;  /* 0x000000170a057212 */ /* 0x000fe200078ec0ff */
[----:B------:R-:W-:Y:S02]  /*5390*/  IMAD.MOV.U32 R4, RZ, RZ, 0x1 ;  /* 0x00000001ff047424 */ /* 0x000fe400078e00ff */
[----:B------:R-:W-:Y:S02]  /*53a0*/  IMAD.MOV R3, RZ, RZ, -R0 ;  /* 0x000000ffff037224 */ /* 0x000fe400078e0a00 */
[----:B------:R-:W-:Y:S01]  /*53b0*/  IMAD R22, R22, R0, R5 ;  /* 0x0000000016167224 */ /* 0x000fe200078e0205 */
[----:B------:R-:W-:Y:S01]  /*53c0*/  LOP3.LUT R5, R12, R7, RZ, 0xc0, !PT ;  /* 0x000000070c057212 */ /* 0x000fe200078ec0ff */
[----:B---3--:R-:W-:-:S02]  /*53d0*/  IMAD R0, R3, R27, R14 ;  /* 0x0000001b03007224 */ /* 0x008fc400078e020e */
[----:B------:R-:W-:Y:S02]  /*53e0*/  @P0 IMAD R21, R15, R13, R20 ;  /* 0x0000000d0f150224 */ /* 0x000fe400078e0214 */
[----:B------:R-:W-:Y:S01]  /*53f0*/  IMAD R3, R0, R18, R5 ;  /* 0x0000001200037224 */ /* 0x000fe200078e0205 */
[----:B------:R-:W-:Y:S01]  /*5400*/  PRMT R0, R4, 0x7610, R0 ;  /* 0x0000761004007816 */ /* 0x000fe20000000000 */
[----:B------:R-:W-:-:S05]  /*5410*/  IMAD R22, R22, R28, R21 ;  /* 0x0000001c16167224 */ /* 0x000fca00078e0215 */
[----:B------:R-:W-:Y:S02]  /*5420*/  SEL R18, R3, R22, !P0 ;  /* 0x0000001603127207 */ /* 0x000fe40004000000 */
[----:B------:R-:W-:-:S07]  /*5430*/  SEL R22, R22, R3, !P0 ;  /* 0x0000000316167207 */ /* 0x000fce0004000000 */
.L_x_107:
[----:B------:R-:W-:Y:S02]  /*5440*/  LOP3.LUT P0, RZ, R0, 0xff, RZ, 0xc0, !PT ;  /* 0x000000ff00ff7812 */ /* 0x000fe4000780c0ff */
[----:B------:R-:W-:-:S11]  /*5450*/  LOP3.LUT R65, R65, 0x1, RZ, 0x3c, !PT ;  /* 0x0000000141417812 */ /* 0x000fd600078e3cff */
[----:B------:R-:W-:Y:S05]  /*5460*/  @P0 BRA `(.L_x_110) ;  /* 0xffffffc000780947 */ /* 0x000fea000383ffff */
[----:B------:R-:W-:Y:S05]  /*5470*/  EXIT ;  /* 0x000000000000794d */ /* 0x000fea0003800000 */
.L_x_14:
[----:B------:R-:W-:-:S08]  /*5480*/  ISETP.NE.AND P0, PT, RZ, UR4, PT ;  /* 0x00000004ff007c0c */ /* 0x000fd0000bf05270 */
[----:B------:R-:W0:-:S00]  /*5490*/  USETMAXREG.DEALLOC.CTAPOOL 0x28 ;  /* 0x00000028000079c8 */ /* 0x000e0000080e0500 */
[----:B------:R-:W-:Y:S05]  /*54a0*/  @P0 EXIT ;  /* 0x000000000000094d */ /* 0x000fea0003800000 */
[----:B0-----:R-:W-:Y:S01]  /*54b0*/  LOP3.LUT P0, RZ, R3, 0xff, RZ, 0xc0, !PT ;  /* 0x000000ff03ff7812 */ /* 0x001fe2000780c0ff */
[----:B------:R-:W-:Y:S02]  /*54c0*/  IMAD.MOV.U32 R24, RZ, RZ, 0x1 ;  /* 0x00000001ff187424 */ /* 0x000fe400078e00ff */
[----:B------:R-:W-:-:S10]  /*54d0*/  IMAD.MOV.U32 R25, RZ, RZ, RZ ;  /* 0x000000ffff197224 */ /* 0x000fd400078e00ff */
[----:B------:R-:W-:Y:S05]  /*54e0*/  @!P0 BRA `(.L_x_111) ;  /* 0x0000001000548947 */ /* 0x000fea0003800000 */
[C---:B------:R-:W-:Y:S01]  /*54f0*/  ISETP.NE.AND P1, PT, R23.reuse, RZ, PT ;  /* 0x000000ff1700720c */ /* 0x040fe20003f25270 */
[----:B------:R-:W-:Y:S01]  /*5500*/  ULDC UR37, c[0x0][0x658] ;  /* 0x0001960000257ab9 */ /* 0x000fe20000000800 */
[----:B------:R-:W-:Y:S01]  /*5510*/  LOP3.LUT P0, RZ, R0, 0x1f, RZ, 0xc0, !PT ;  /* 0x0000001f00ff7812 */ /* 0x000fe2000780c0ff */
[----:B------:R-:W-:Y:S01]  /*5520*/  UMOV UR4, 0xffffffff ;  /* 0xffffffff00047882 */ /* 0x000fe20000000000 */
[----:B------:R-:W-:Y:S01]  /*5530*/  LOP3.LUT R26, R26, 0xfffffffe, RZ, 0xc0, !PT ;  /* 0xfffffffe1a1a7812 */ /* 0x000fe200078ec0ff */
[----:B------:R-:W-:Y:S01]  /*5540*/  BSSY B7, `(.L_x_111) ;  /* 0x000010f000077945 */ /* 0x000fe20003800000 */
[----:B------:R-:W-:Y:S01]  /*5550*/  ISETP.NE.OR P0, PT, R23, RZ, !P0 ;  /* 0x000000ff1700720c */ /* 0x000fe20004705670 */
[----:B------:R-:W-:Y:S01]  /*5560*/  USHF.L.U32 UR4, UR4, UR37, URZ ;  /* 0x0000002504047299 */ /* 0x000fe2000800063f */
[----:B------:R-:W-:Y:S01]  /*5570*/  IMAD.MOV.U32 R27, RZ, RZ, 0x1 ;  /* 0x00000001ff1b7424 */ /* 0x000fe200078e00ff */
[----:B------:R-:W-:Y:S01]  /*5580*/  ULDC UR39, c[0x0][0x600] ;  /* 0x0001800000277ab9 */ /* 0x000fe20000000800 */
[----:B------:R-:W-:Y:S01]  /*5590*/  IMAD.MOV.U32 R24, RZ, RZ, 0x1 ;  /* 0x00000001ff187424 */ /* 0x000fe200078e00ff */
[----:B------:R-:W-:Y:S01]  /*55a0*/  UMOV UR5, 0x1 ;  /* 0x0000000100057882 */ /* 0x000fe20000000000 */
[----:B------:R-:W-:Y:S01]  /*55b0*/  IMAD.MOV.U32 R25, RZ, RZ, RZ ;  /* 0x000000ffff197224 */ /* 0x000fe200078e00ff */
[----:B------:R-:W-:Y:S01]  /*55c0*/  @P1 LOP3.LUT R26, R26, 0x1, RZ, 0xfc, !PT ;  /* 0x000000011a1a1812 */ /* 0x000fe200078efcff */
[----:B------:R-:W-:-:S02]  /*55d0*/  UIADD3 UR48, UR46, 0x1, URZ ;  /* 0x000000012e307890 */ /* 0x000fc4000fffe03f */
[----:B------:R-:W-:Y:S01]  /*55e0*/  ULOP3.LUT UR47, UR49, 0x2, URZ, 0xfc, !UPT ;  /* 0x00000002312f7892 */ /* 0x000fe2000f8efc3f */
[----:B------:R-:W-:Y:S01]  /*55f0*/  LOP3.LUT R26, R26, 0xfffffffb, RZ, 0xc0, !PT ;  /* 0xfffffffb1a1a7812 */ /* 0x000fe200078ec0ff */
[----:B------:R-:W-:Y:S02]  /*5600*/  UIADD3 UR39, UR39, -0x1, URZ ;  /* 0xffffffff27277890 */ /* 0x000fe4000fffe03f */
[----:B------:R-:W-:Y:S01]  /*5610*/  USHF.L.U32 UR37, UR5, UR37, URZ ;  /* 0x0000002505257299 */ /* 0x000fe2000800063f */
[----:B------:R-:W-:Y:S01]  /*5620*/  @P0 LOP3.LUT R26, R26, 0x4, RZ, 0xfc, !PT ;  /* 0x000000041a1a0812 */ /* 0x000fe200078efcff */
[----:B------:R-:W-:Y:S01]  /*5630*/  ULOP3.LUT UR38, URZ, UR4, URZ, 0x33, !UPT ;  /* 0x000000043f267292 */ /* 0x000fe2000f8e333f */
[----:B------:R-:W-:-:S11]  /*5640*/  ULDC.64 UR50, c[0x0][0x198] ;  /* 0x0000660000327ab9 */ /* 0x000fd60000000a00 */
.L_x_125:
[----:B------:R-:W-:-:S03]  /*5650*/  UMOV UR4, 0xffffffff ;  /* 0xffffffff00047882 */ /* 0x000fc60000000000 */
[----:B------:R-:W-:Y:S05]  /*5660*/  BRA.DIV UR4, `(.L_x_112) ;  /* 0x0000001a04a87947 */ /* 0x000fea000b800000 */
[----:B------:R-:W-:-:S13]  /*5670*/  ELECT P6, URZ, PT ;  /* 0x00000000003f782f */ /* 0x000fda00038c0000 */
.L_x_150:
[----:B------:R-:W-:Y:S04]  /*5680*/  BSSY B6, `(.L_x_113) ;  /* 0x0000087000067945 */ /* 0x000fe80003800000 */
[----:B------:R-:W-:Y:S05]  /*5690*/  @!P6 BRA `(.L_x_114) ;  /* 0x000000080014e947 */ /* 0x000fea0003800000 */
[----:B------:R-:W0:Y:S01]  /*56a0*/  S2R R3, SR_CgaCtaId ;  /* 0x0000000000037919 */ /* 0x000e220000008800 */
[----:B------:R-:W-:-:S04]  /*56b0*/  MOV R28, 0x400 ;  /* 0x00000400001c7802 */ /* 0x000fc80000000f00 */
[----:B0-----:R-:W-:-:S05]  /*56c0*/  LEA R28, R3, R28, 0x18 ;  /* 0x0000001c031c7211 */ /* 0x001fca00078ec0ff */
[----:B------:R-:W-:-:S05]  /*56d0*/  VIADD R0, R28, 0x800 ;  /* 0x000008001c007836 */ /* 0x000fca0000000000 */
[----:B------:R-:W-:-:S13]  /*56e0*/  LOP3.LUT P0, RZ, R0, 0x9f, RZ, 0xc0, !PT ;  /* 0x0000009f00ff7812 */ /* 0x000fda000780c0ff */
[----:B------:R-:W-:Y:S05]  /*56f0*/  @!P0 BRA `(.L_x_115) ;  /* 0x0000000000408947 */ /* 0x000fea0003800000 */
[----:B------:R-:W-:Y:S01]  /*5700*/  MOV R14, 0x0 ;  /* 0x00000000000e7802 */ /* 0x000fe20000000f00 */
[----:B------:R-:W-:Y:S01]  /*5710*/  ULDC.64 UR4, c[0x4][0x70] ;  /* 0x01001c0000047ab9 */ /* 0x000fe20000000a00 */
[----:B------:R-:W-:Y:S01]  /*5720*/  ULDC.64 UR6, c[0x4][0x8] ;  /* 0x0100020000067ab9 */ /* 0x000fe20000000a00 */
[----:B------:R-:W-:Y:S02]  /*5730*/  IMAD.U32 R4, RZ, RZ, UR4 ;  /* 0x00000004ff047e24 */ /* 0x000fe4000f8e00ff */
[----:B------:R-:W-:Y:S01]  /*5740*/  IMAD.U32 R5, RZ, RZ, UR5 ;  /* 0x00000005ff057e24 */ /* 0x000fe2000f8e00ff */
[----:B------:R-:W0:Y:S01]  /*5750*/  LDC.64 R14, c[0x4][R14] ;  /* 0x010000000e0e7b82 */ /* 0x000e220000000a00 */
[----:B------:R-:W-:Y:S01]  /*5760*/  ULDC.64 UR4, c[0x4][0x78] ;  /* 0x01001e0000047ab9 */ /* 0x000fe20000000a00 */
[----:B------:R-:W-:Y:S02]  /*5770*/  IMAD.U32 R10, RZ, RZ, UR6 ;  /* 0x00000006ff0a7e24 */ /* 0x000fe4000f8e00ff */
[----:B------:R-:W-:-:S02]  /*5780*/  IMAD.U32 R6, RZ, RZ, UR4 ;  /* 0x00000004ff067e24 */ /* 0x000fc4000f8e00ff */
[----:B------:R-:W-:Y:S02]  /*5790*/  IMAD.U32 R7, RZ, RZ, UR5 ;  /* 0x00000005ff077e24 */ /* 0x000fe4000f8e00ff */
[----:B------:R-:W-:Y:S02]  /*57a0*/  IMAD.U32 R11, RZ, RZ, UR7 ;  /* 0x00000007ff0b7e24 */ /* 0x000fe4000f8e00ff */
[----:B------:R-:W-:Y:S02]  /*57b0*/  IMAD.MOV.U32 R8, RZ, RZ, 0x70 ;  /* 0x00000070ff087424 */ /* 0x000fe400078e00ff */
[----:B------:R-:W-:Y:S02]  /*57c0*/  IMAD.MOV.U32 R12, RZ, RZ, 0x1 ;  /* 0x00000001ff0c7424 */ /* 0x000fe400078e00ff */
[----:B------:R-:W-:-:S07]  /*57d0*/  IMAD.MOV.U32 R13, RZ, RZ, RZ ;  /* 0x000000ffff0d7224 */ /* 0x000fce00078e00ff */
[----:B------:R-:W-:-:S07]  /*57e0*/  LEPC R20, `(.L_x_115) ;  /* 0x000000001014794e */ /* 0x000fce0000000000 */
[----:B0----5:R-:W-:Y:S05]  /*57f0*/  CALL.ABS.NOINC R14 ;  /* 0x000000000e007343 */ /* 0x021fea0003c00000 */
.L_x_115:
        /* <DEDUP_REMOVED lines=19> */
.L_x_116:
[----:B------:R-:W0:Y:S02]  /*5930*/  LDC R0, c[0x0][0x28c] ;  /* 0x0000a300ff007b82 */ /* 0x000e240000000800 */
[----:B0-----:R-:W-:-:S13]  /*5940*/  ISETP.GE.AND P0, PT, R0, 0x1, PT ;  /* 0x000000010000780c */ /* 0x001fda0003f06270 */
[----:B------:R-:W-:Y:S05]  /*5950*/  @!P0 BRA `(.L_x_114) ;  /* 0x0000000400648947 */ /* 0x000fea0003800000 */
[----:B------:R-:W-:Y:S02]  /*5960*/  IMAD.SHL.U32 R22, R22, 0x40, RZ ;  /* 0x0000004016167824 */ /* 0x000fe400078e00ff */
[----:B------:R-:W-:Y:S02]  /*5970*/  IMAD.SHL.U32 R18, R18, 0x40, RZ ;  /* 0x0000004012127824 */ /* 0x000fe400078e00ff */
[----:B------:R-:W-:Y:S02]  /*5980*/  IMAD.MOV.U32 R6, RZ, RZ, RZ ;  /* 0x000000ffff067224 */ /* 0x000fe400078e00ff */
[----:B------:R-:W-:Y:S02]  /*5990*/  IMAD.U32 R8, RZ, RZ, UR48 ;  /* 0x00000030ff087e24 */ /* 0x000fe4000f8e00ff */
[----:B------:R-:W-:Y:S02]  /*59a0*/  IMAD.MOV.U32 R0, RZ, RZ, R24 ;  /* 0x000000ffff007224 */ /* 0x000fe400078e0018 */
[----:B------:R-:W-:-:S02]  /*59b0*/  IMAD.MOV.U32 R3, RZ, RZ, R25 ;  /* 0x000000ffff037224 */ /* 0x000fc400078e0019 */
[C---:B------:R-:W-:Y:S02]  /*59c0*/  VIADD R9, R22.reuse, 0x8 ;  /* 0x0000000816097836 */ /* 0x040fe40000000000 */
[C---:B------:R-:W-:Y:S02]  /*59d0*/  VIADD R10, R22.reuse, 0x10 ;  /* 0x00000010160a7836 */ /* 0x040fe40000000000 */
[C---:B------:R-:W-:Y:S02]  /*59e0*/  VIADD R11, R22.reuse, 0x18 ;  /* 0x00000018160b7836 */ /* 0x040fe40000000000 */
[C---:B------:R-:W-:Y:S02]  /*59f0*/  VIADD R12, R22.reuse, 0x20 ;  /* 0x00000020160c7836 */ /* 0x040fe40000000000 */
[C---:B------:R-:W-:Y:S02]  /*5a00*/  VIADD R13, R22.reuse, 0x28 ;  /* 0x00000028160d7836 */ /* 0x040fe40000000000 */
[----:B------:R-:W-:-:S02]  /*5a10*/  VIADD R14, R22, 0x30 ;  /* 0x00000030160e7836 */ /* 0x000fc40000000000 */
[----:B------:R-:W-:-:S07]  /*5a20*/  VIADD R15, R22, 0x38 ;  /* 0x00000038160f7836 */ /* 0x000fce0000000000 */
.L_x_120:
[----:B------:R-:W-:Y:S01]  /*5a30*/  IMAD R7, R3, 0x8, R28 ;  /* 0x0000000803077824 */ /* 0x000fe200078e021c */
[----:B------:R-:W-:Y:S02]  /*5a40*/  SHF.L.U32 R4, R0, 0x1f, RZ ;  /* 0x0000001f00047819 */ /* 0x000fe400000006ff */
[----:B------:R-:W-:Y:S02]  /*5a50*/  ISETP.NE.AND P1, PT, R23, RZ, PT ;  /* 0x000000ff1700720c */ /* 0x000fe40003f25270 */
[----:B------:R-:W0:Y:S11]  /*5a60*/  SYNCS.PHASECHK.TRANS64.TRYWAIT P0, [R7+URZ+0x70], R4 ;  /* 0x00007004070075a7 */ /* 0x000e36000800017f */
[----:B------:R-:W1:Y:S01]  /*5a70*/  @!P1 LDC R5, c[0x0][0x500] ;  /* 0x00014000ff059b82 */ /* 0x000e620000000800 */
[----:B0-----:R-:W-:Y:S05]  /*5a80*/  @!P0 BRA `(.L_x_117) ;  /* 0x0000001400c08947 */ /* 0x001fea0003800000 */
.L_x_151:
[----:B------:R-:W-:Y:S01]  /*5a90*/  ISETP.NE.AND P0, PT, R23, RZ, PT ;  /* 0x000000ff1700720c */ /* 0x000fe20003f05270 */
[----:B------:R-:W-:-:S04]  /*5aa0*/  UPRMT UR4, UR47, 0x9910, URZ ;  /* 0x000099102f047896 */ /* 0x000fc8000800003f */
[----:B------:R-:W-:-:S08]  /*5ab0*/  UISETP.NE.AND UP0, UPT, UR4, 0x2, UPT ;  /* 0x000000020400788c */ /* 0x000fd0000bf05270 */
[----:B-1----:R1:W-:Y:S01]  /*5ac0*/  @!P0 SYNCS.ARRIVE.TRANS64 RZ, [R7+URZ], R5 ;  /* 0x0000000507ff89a7 */ /* 0x0023e2000800003f */
[----:B------:R-:W-:-:S13]  /*5ad0*/  PLOP3.LUT P0, PT, PT, PT, UP0, 0x80, 0x0 ;  /* 0x000000000000781c */ /* 0x000fda0003f0f008 */
[----:B-1----:R-:W-:Y:S05]  /*5ae0*/  @P0 BRA `(.L_x_118) ;  /* 0x0000000000040947 */ /* 0x002fea0003800000 */
[----:B------:R-:W-:Y:S01]  /*5af0*/  BPT.TRAP 0x1 ;  /* 0x000000040000795c */ /* 0x000fe20000300000 */
.L_x_118:
[----:B------:R-:W-:-:S13]  /*5b00*/  LOP3.LUT P0, RZ, R26, 0x4, RZ, 0xc0, !PT ;  /* 0x000000041aff7812 */ /* 0x000fda000780c0ff */
[----:B------:R-:W-:Y:S05]  /*5b10*/  @P0 BRA `(.L_x_119) ;  /* 0x0000000000040947 */ /* 0x000fea0003800000 */
[----:B------:R-:W-:Y:S01]  /*5b20*/  BPT.TRAP 0x1 ;  /* 0x000000040000795c */ /* 0x000fe20000300000 */
.L_x_119:
[----:B0-----:R-:W-:Y:S01]  /*5b30*/  IMAD R4, R3, 0x2000, R28 ;  /* 0x0000200003047824 */ /* 0x001fe200078e021c */
[----:B------:R-:W-:Y:S01]  /*5b40*/  R2UR UR33, R7 ;  /* 0x00000000072172ca */ /* 0x000fe200000e0000 */
[----:B------:R-:W-:Y:S01]  /*5b50*/  UIADD3 UR6, UP0, UR50, 0xf0, URZ ;  /* 0x000000f032067890 */ /* 0x000fe2000ff1e03f */
[----:B------:R-:W-:Y:S01]  /*5b60*/  R2UR UR35, R6 ;  /* 0x00000000062372ca */ /* 0x000fe200000e0000 */
[----:B------:R-:W-:Y:S01]  /*5b70*/  UMOV UR4, 0x0 ;  /* 0x0000000000047882 */ /* 0x000fe20000000000 */
[----:B------:R-:W-:Y:S01]  /*5b80*/  R2UR UR13, R4 ;  /* 0x00000000040d72ca */ /* 0x000fe200000e0000 */
[----:B------:R-:W-:Y:S01]  /*5b90*/  UIADD3.X UR7, URZ, UR51, URZ, UP0, !UPT ;  /* 0x000000333f077290 */ /* 0x000fe200087fe43f */
[----:B------:R-:W-:Y:S01]  /*5ba0*/  R2UR UR36, R19 ;  /* 0x00000000132472ca */ /* 0x000fe200000e0000 */
[----:B------:R-:W-:Y:S01]  /*5bb0*/  UMOV UR5, 0x10000000 ;  /* 0x1000000000057882 */ /* 0x000fe20000000000 */
[----:B------:R-:W-:Y:S01]  /*5bc0*/  R2UR UR34, R22 ;  /* 0x00000000162272ca */ /* 0x000fe200000e0000 */
[----:B------:R-:W-:Y:S01]  /*5bd0*/  VIADD R8, R8, 0xffffffff ;  /* 0xffffffff08087836 */ /* 0x000fe20000000000 */
[----:B------:R-:W-:Y:S01]  /*5be0*/  R2UR UR26, R9 ;  /* 0x00000000091a72ca */ /* 0x000fe200000e0000 */
[----:B------:R-:W-:Y:S01]  /*5bf0*/  UIADD3 UR14, UP0, UR50, 0x1f0, URZ ;  /* 0x000001f0320e7890 */ /* 0x000fe2000ff1e03f */
[----:B------:R-:W-:Y:S01]  /*5c00*/  R2UR UR18, R10 ;  /* 0x000000000a1272ca */ /* 0x000fe200000e0000 */
[----:B------:R-:W-:Y:S01]  /*5c10*/  UMOV UR25, UR33 ;  /* 0x0000002100197c82 */ /* 0x000fe20008000000 */
[----:B------:R-:W-:Y:S01]  /*5c20*/  R2UR UR10, R11 ;  /* 0x000000000b0a72ca */ /* 0x000fe200000e0000 */
[----:B------:R-:W-:Y:S01]  /*5c30*/  UMOV UR27, UR35 ;  /* 0x00000023001b7c82 */ /* 0x000fe20008000000 */
[----:B------:R-:W-:Y:S01]  /*5c40*/  UMOV UR17, UR33 ;  /* 0x0000002100117c82 */ /* 0x000fe20008000000 */
[----:B------:R-:W-:Y:S01]  /*5c50*/  UIADD3 UR32, UR13, 0x800, URZ ;  /* 0x000008000d207890 */ /* 0x000fe2000fffe03f */
[----:B------:R-:W-:Y:S01]  /*5c60*/  R2UR UR42, R12 ;  /* 0x000000000c2a72ca */ /* 0x000fe200000e0000 */
[----:B------:R-:W-:Y:S01]  /*5c70*/  UIADD3 UR24, UR13, 0xc00, URZ ;  /* 0x00000c000d187890 */ /* 0x000fe2000fffe03f */
[----:B------:R-:W-:Y:S01]  /*5c80*/  ISETP.GT.AND P1, PT, R8, 0x1, PT ;  /* 0x000000010800780c */ /* 0x000fe20003f24270 */
[----:B------:R-:W-:Y:S01]  /*5c90*/  UIADD3 UR16, UR13, 0x1000, URZ ;  /* 0x000010000d107890 */ /* 0x000fe2000fffe03f */
[----:B------:R-:W-:Y:S01]  /*5ca0*/  VIADD R3, R3, 0x1 ;  /* 0x0000000103037836 */ /* 0x000fe20000000000 */
[----:B------:R-:W-:Y:S01]  /*5cb0*/  UIADD3 UR8, UR13, 0x1400, URZ ;  /* 0x000014000d087890 */ /* 0x000fe2000fffe03f */
[----:B------:R-:W-:Y:S01]  /*5cc0*/  VIADD R6, R6, 0x20 ;  /* 0x0000002006067836 */ /* 0x000fe20000000000 */
[----:B------:R-:W-:Y:S01]  /*5cd0*/  UMOV UR28, UR36 ;  /* 0x00000024001c7c82 */ /* 0x000fe20008000000 */
[----:B------:R-:W-:Y:S01]  /*5ce0*/  UMOV UR19, UR35 ;  /* 0x0000002300137c82 */ /* 0x000fe20008000000 */
[----:B------:R-:W-:Y:S01]  /*5cf0*/  UMOV UR20, UR36 ;  /* 0x0000002400147c82 */ /* 0x000fe20008000000 */
[----:B------:R0:W-:Y:S01]  /*5d00*/  UTMALDG.3D [UR32], [UR6], desc[UR4] ;  /* 0x00000420060075b4 */ /* 0x0001e20008011000 */
[----:B------:R-:W-:Y:S01]  /*5d10*/  UMOV UR9, UR33 ;  /* 0x0000002100097c82 */ /* 0x000fe20008000000 */
[----:B------:R-:W-:Y:S01]  /*5d20*/  UMOV UR11, UR35 ;  /* 0x00000023000b7c82 */ /* 0x000fe20008000000 */
[----:B------:R-:W-:Y:S01]  /*5d30*/  UMOV UR12, UR36 ;  /* 0x00000024000c7c82 */ /* 0x000fe20008000000 */
[----:B------:R-:W-:Y:S01]  /*5d40*/  UIADD3 UR40, UR13, 0x1800, URZ ;  /* 0x000018000d287890 */ /* 0x000fe2000fffe03f */
[----:B------:R-:W-:Y:S01]  /*5d50*/  ISETP.NE.AND P0, PT, R3, 0xe, PT ;  /* 0x0000000e0300780c */ /* 0x000fe20003f05270 */
[----:B------:R-:W-:Y:S01]  /*5d60*/  UIADD3.X UR15, URZ, UR51, URZ, UP0, !UPT ;  /* 0x000000333f0f7290 */ /* 0x000fe200087fe43f */
[----:B------:R1:W-:Y:S01]  /*5d70*/  UTMALDG.3D [UR24], [UR6], desc[UR4] ;  /* 0x00000418060075b4 */ /* 0x0003e20008011000 */
[----:B------:R-:W-:Y:S01]  /*5d80*/  UMOV UR41, UR33 ;  /* 0x0000002100297c82 */ /* 0x000fe20008000000 */
[----:B------:R-:W-:Y:S01]  /*5d90*/  UMOV UR43, UR35 ;  /* 0x00000023002b7c82 */ /* 0x000fe20008000000 */
[----:B------:R-:W-:Y:S01]  /*5da0*/  UMOV UR44, UR36 ;  /* 0x00000024002c7c82 */ /* 0x000fe20008000000 */
[----:B------:R-:W-:-:S02]  /*5db0*/  SEL R5, RZ, 0x1, P0 ;  /* 0x00000001ff057807 */ /* 0x000fc40000000000 */
[----:B------:R-:W-:Y:S01]  /*5dc0*/  SEL R3, R3, RZ, P0 ;  /* 0x000000ff03037207 */ /* 0x000fe20000000000 */
[----:B------:R2:W-:Y:S01]  /*5dd0*/  UTMALDG.3D [UR16], [UR6], desc[UR4] ;  /* 0x00000410060075b4 */ /* 0x0005e20008011000 */
[----:B------:R-:W-:Y:S02]  /*5de0*/  LOP3.LUT R0, R0, R5, RZ, 0x3c, !PT ;  /* 0x0000000500007212 */ /* 0x000fe400078e3cff */
[----:B0-----:R-:W-:Y:S01]  /*5df0*/  R2UR UR34, R13 ;  /* 0x000000000d2272ca */ /* 0x001fe200000e0000 */
[----:B------:R0:W-:Y:S01]  /*5e00*/  UTMALDG.3D [UR8], [UR6], desc[UR4] ;  /* 0x00000408060075b4 */ /* 0x0001e20008011000 */
[----:B------:R-:W-:Y:S01]  /*5e10*/  UIADD3 UR32, UR13, 0x1c00, URZ ;  /* 0x00001c000d207890 */ /* 0x000fe2000fffe03f */
[----:B-1----:R-:W-:Y:S01]  /*5e20*/  R2UR UR26, R14 ;  /* 0x000000000e1a72ca */ /* 0x002fe200000e0000 */
[----:B------:R-:W-:Y:S01]  /*5e30*/  UIADD3 UR24, UR13, 0x2000, URZ ;  /* 0x000020000d187890 */ /* 0x000fe2000fffe03f */
[----:B------:R1:W-:Y:S01]  /*5e40*/  UTMALDG.3D [UR40], [UR6], desc[UR4] ;  /* 0x00000428060075b4 */ /* 0x0003e20008011000 */
[----:B--2---:R-:W-:Y:S01]  /*5e50*/  R2UR UR18, R15 ;  /* 0x000000000f1272ca */ /* 0x004fe200000e0000 */
[----:B------:R-:W-:-:S06]  /*5e60*/  UIADD3 UR16, UR13, 0x2400, URZ ;  /* 0x000024000d107890 */ /* 0x000fcc000fffe03f */
[----:B------:R1:W-:Y:S01]  /*5e70*/  UTMALDG.3D [UR32], [UR6], desc[UR4] ;  /* 0x00000420060075b4 */ /* 0x0003e20008011000 */
[----:B0-----:R-:W-:Y:S01]  /*5e80*/  R2UR UR11, R18 ;  /* 0x00000000120b72ca */ /* 0x001fe200000e0000 */
[----:B------:R-:W-:Y:S01]  /*5e90*/  UIADD3 UR8, UR13, 0x1c800, URZ ;  /* 0x0001c8000d087890 */ /* 0x000fe2000fffe03f */
[----:B------:R1:W-:Y:S01]  /*5ea0*/  UTMALDG.3D [UR24], [UR6], desc[UR4] ;  /* 0x00000418060075b4 */ /* 0x0003e20008011000 */
[----:B------:R-:W-:Y:S02]  /*5eb0*/  UMOV UR10, UR35 ;  /* 0x00000023000a7c82 */ /* 0x000fe40008000000 */
[----:B------:R1:W-:Y:S08]  /*5ec0*/  UTMALDG.3D [UR16], [UR6], desc[UR4] ;  /* 0x00000410060075b4 */ /* 0x0003f00008011000 */
[----:B------:R1:W-:Y:S02]  /*5ed0*/  UTMALDG.3D [UR8], [UR14], desc[UR4] ;  /* 0x000004080e0075b4 */ /* 0x0003e40008011000 */
[----:B-1----:R-:W-:Y:S05]  /*5ee0*/  @P1 BRA `(.L_x_120) ;  /* 0xfffffff800d01947 */ /* 0x002fea000383ffff */
.L_x_114:
[----:B------:R-:W-:Y:S05]  /*5ef0*/  BSYNC B6 ;  /* 0x0000000000067941 */ /* 0x000fea0003800000 */
.L_x_113:
[----:B------:R-:W-:Y:S01]  /*5f00*/  LOP3.LUT P2, RZ, R27, 0xff, RZ, 0xc0, !PT ;  /* 0x000000ff1bff7812 */ /* 0x000fe2000784c0ff */
[----:B------:R-:W-:Y:S01]  /*5f10*/  VIADD R0, R25, UR46 ;  /* 0x0000002e19007c36 */ /* 0x000fe20008000000 */
[----:B------:R-:W-:Y:S01]  /*5f20*/  ULDC.64 UR4, c[0x0][0x650] ;  /* 0x0001940000047ab9 */ /* 0x000fe20000000a00 */
[----:B------:R-:W-:Y:S01]  /*5f30*/  IMAD.U32 R7, RZ, RZ, UR46 ;  /* 0x0000002eff077e24 */ /* 0x000fe2000f8e00ff */
[----:B------:R-:W-:Y:S01]  /*5f40*/  UISETP.GE.U32.AND UP0, UPT, UR46, 0xe, UPT ;  /* 0x0000000e2e00788c */ /* 0x000fe2000bf06070 */
[----:B------:R-:W-:Y:S01]  /*5f50*/  BSSY B0, `(.L_x_121) ;  /* 0x000006b000007945 */ /* 0x000fe20003800000 */
[----:B------:R-:W-:Y:S01]  /*5f60*/  ISETP.GT.U32.AND P0, PT, R0, 0xd, PT ;  /* 0x0000000d0000780c */ /* 0x000fe20003f04070 */
[----:B------:R-:W-:Y:S01]  /*5f70*/  IMAD.MOV.U32 R22, RZ, RZ, -0x1 ;  /* 0xffffffffff167424 */ /* 0x000fe200078e00ff */
[----:B------:R-:W-:Y:S01]  /*5f80*/  SHF.R.U32.HI R4, RZ, 0x1, R0 ;  /* 0x00000001ff047819 */ /* 0x000fe20000011600 */
[----:B------:R-:W-:Y:S01]  /*5f90*/  IMAD.MOV.U32 R18, RZ, RZ, -0x1 ;  /* 0xffffffffff127424 */ /* 0x000fe200078e00ff */
[----:B------:R-:W-:Y:S01]  /*5fa0*/  ISETP.LT.U32.AND P0, PT, R7, 0xe, P0 ;  /* 0x0000000e0700780c */ /* 0x000fe20000701070 */
[----:B------:R-:W-:Y:S01]  /*5fb0*/  IMAD.MOV.U32 R19, RZ, RZ, -0x1 ;  /* 0xffffffffff137424 */ /* 0x000fe200078e00ff */
[----:B------:R-:W-:Y:S01]  /*5fc0*/  PLOP3.LUT P1, PT, PT, PT, UP0, 0x80, 0x0 ;  /* 0x000000000000781c */ /* 0x000fe20003f2f008 */
[----:B------:R-:W0:Y:S01]  /*5fd0*/  @P2 S2R R6, SR_CgaCtaId ;  /* 0x0000000000062919 */ /* 0x000e220000008800 */
[----:B------:R-:W-:Y:S01]  /*5fe0*/  @P2 MOV R3, 0x400 ;  /* 0x0000040000032802 */ /* 0x000fe20000000f00 */
[----:B------:R-:W-:Y:S01]  /*5ff0*/  IMAD.WIDE.U32 R4, R4, -0x6db6db6d, RZ ;  /* 0x9249249304047825 */ /* 0x000fe200078e00ff */
[----:B------:R-:W-:-:S04]  /*6000*/  PRMT R27, RZ, 0x7610, R27 ;  /* 0x00007610ff1b7816 */ /* 0x000fc8000000001b */
[----:B------:R-:W-:-:S05]  /*6010*/  SHF.R.U32.HI R5, RZ, 0x2, R5 ;  /* 0x00000002ff057819 */ /* 0x000fca0000011605 */
[--C-:B------:R-:W-:Y:S01]  /*6020*/  IMAD R25, R5, -0xe, R0.reuse ;  /* 0xfffffff205197824 */ /* 0x100fe200078e0200 */
[----:B------:R-:W-:Y:S02]  /*6030*/  PRMT R0, RZ, 0x7610, R0 ;  /* 0x00007610ff007816 */ /* 0x000fe40000000000 */
[----:B0-----:R-:W-:-:S04]  /*6040*/  @P2 LEA R3, R6, R3, 0x18 ;  /* 0x0000000306032211 */ /* 0x001fc800078ec0ff */
[----:B------:R0:W-:Y:S01]  /*6050*/  @P2 SYNCS.ARRIVE.TRANS64.A1T0 RZ, [R3+URZ+0x118], RZ ;  /* 0x000118ff03ff29a7 */ /* 0x0001e2000810003f */
[----:B------:R-:W-:-:S04]  /*6060*/  IADD3 R16, P2, R16, UR52, RZ ;  /* 0x0000003410107c10 */ /* 0x000fc8000ff5e0ff */
[----:B------:R-:W-:Y:S02]  /*6070*/  IADD3.X R17, R17, UR45, RZ, P2, !PT ;  /* 0x0000002d11117c10 */ /* 0x000fe400097fe4ff */
[----:B0-----:R-:W-:Y:S02]  /*6080*/  SEL R3, RZ, 0x1, !P0 ;  /* 0x00000001ff037807 */ /* 0x001fe40004000000 */
[----:B------:R-:W-:Y:S02]  /*6090*/  ISETP.GE.U32.AND P0, PT, R16, UR4, PT ;  /* 0x0000000410007c0c */ /* 0x000fe4000bf06070 */
[----:B------:R-:W-:Y:S02]  /*60a0*/  LOP3.LUT R24, R24, R3, RZ, 0x3c, !PT ;  /* 0x0000000318187212 */ /* 0x000fe400078e3cff */
[----:B------:R-:W-:Y:S02]  /*60b0*/  ISETP.GE.U32.AND.EX P0, PT, R17, UR5, PT, P0 ;  /* 0x0000000511007c0c */ /* 0x000fe4000bf06100 */
[----:B------:R-:W-:-:S11]  /*60c0*/  @P1 LOP3.LUT R24, R24, 0x1, R5, 0x78, !PT ;  /* 0x0000000118181812 */ /* 0x000fd600078e7805 */
[----:B------:R-:W-:Y:S05]  /*60d0*/  @P0 BRA `(.L_x_122) ;  /* 0x0000000400480947 */ /* 0x000fea0003800000 */
[----:B------:R-:W-:Y:S01]  /*60e0*/  ULDC.64 UR4, c[0x0][0x628] ;  /* 0x00018a0000047ab9 */ /* 0x000fe20000000a00 */
[----:B------:R-:W0:Y:S01]  /*60f0*/  S2R R3, SR_CTAID.X ;  /* 0x0000000000037919 */ /* 0x000e220000002500 */
[----:B------:R-:W-:Y:S01]  /*6100*/  ISETP.NE.U32.AND P0, PT, RZ, UR4, PT ;  /* 0x00000004ff007c0c */ /* 0x000fe2000bf05070 */
[----:B------:R-:W-:Y:S01]  /*6110*/  ULDC UR7, c[0x0][0x630] ;  /* 0x00018c0000077ab9 */ /* 0x000fe20000000800 */
[----:B------:R-:W-:Y:S01]  /*6120*/  IMAD.MOV.U32 R4, RZ, RZ, R16 ;  /* 0x000000ffff047224 */ /* 0x000fe200078e0010 */
[----:B------:R-:W1:Y:S01]  /*6130*/  S2R R0, SR_CTAID.Y ;  /* 0x0000000000007919 */ /* 0x000e620000002600 */
[----:B------:R-:W-:Y:S01]  /*6140*/  ISETP.NE.AND.EX P0, PT, RZ, UR5, PT, P0 ;  /* 0x00000005ff007c0c */ /* 0x000fe2000bf05300 */
[----:B------:R-:W-:-:S12]  /*6150*/  IMAD.MOV.U32 R5, RZ, RZ, R17 ;  /* 0x000000ffff057224 */ /* 0x000fd800078e0011 */
[----:B------:R-:W-:Y:S05]  /*6160*/  @!P0 BRA `(.L_x_123) ;  /* 0x0000000000288947 */ /* 0x000fea0003800000 */
[----:B------:R-:W-:Y:S02]  /*6170*/  ULDC UR6, c[0x0][0x634] ;  /* 0x00018d0000067ab9 */ /* 0x000fe40000000800 */
[----:B------:R-:W-:-:S05]  /*6180*/  IADD3 R9, P0, R16, UR6, RZ ;  /* 0x0000000610097c10 */ /* 0x000fca000ff1e0ff */
[----:B------:R-:W-:-:S04]  /*6190*/  IMAD.X R11, RZ, RZ, R17, P0 ;  /* 0x000000ffff0b7224 */ /* 0x000fc800000e0611 */
[----:B------:R-:W-:-:S04]  /*61a0*/  IMAD.WIDE.U32 R6, R11, UR4, RZ ;  /* 0x000000040b067c25 */ /* 0x000fc8000f8e00ff */
[----:B------:R-:W-:-:S04]  /*61b0*/  IMAD.WIDE.U32 R6, P0, R9, UR5, R6 ;  /* 0x0000000509067c25 */ /* 0x000fc8000f800006 */
[----:B------:R-:W-:-:S04]  /*61c0*/  IMAD.WIDE.U32 R8, R9, UR4, RZ ;  /* 0x0000000409087c25 */ /* 0x000fc8000f8e00ff */
[----:B------:R-:W-:Y:S01]  /*61d0*/  IMAD.X R5, RZ, RZ, RZ, P0 ;  /* 0x000000ffff057224 */ /* 0x000fe200000e06ff */
[----:B------:R-:W-:Y:S01]  /*61e0*/  IADD3 RZ, P0, R9, R6, RZ ;  /* 0x0000000609ff7210 */ /* 0x000fe20007f1e0ff */
[----:B------:R-:W-:-:S04]  /*61f0*/  IMAD.MOV.U32 R4, RZ, RZ, R7 ;  /* 0x000000ffff047224 */ /* 0x000fc800078e0007 */
[----:B------:R-:W-:-:S08]  /*6200*/  IMAD.WIDE.U32.X R4, R11, UR5, R4, P0 ;  /* 0x000000050b047c25 */ /* 0x000fd000080e0404 */
.L_x_123:
[--C-:B------:R-:W-:Y:S01]  /*6210*/  SHF.R.U64 R19, R4, UR7, R5.reuse ;  /* 0x0000000704137c19 */ /* 0x100fe20008001205 */
[----:B------:R-:W-:Y:S01]  /*6220*/  ULDC.64 UR4, c[0x0][0x620] ;  /* 0x0001880000047ab9 */ /* 0x000fe20000000a00 */
[----:B------:R-:W-:Y:S01]  /*6230*/  SHF.R.U32.HI R4, RZ, UR7, R5 ;  /* 0x00000007ff047c19 */ /* 0x000fe20008011605 */
[----:B------:R-:W-:Y:S01]  /*6240*/  ULDC.64 UR8, c[0x0][0x640] ;  /* 0x0001900000087ab9 */ /* 0x000fe20000000a00 */
[----:B------:R-:W-:Y:S01]  /*6250*/  IADD3 R7, P0, RZ, -R19, RZ ;  /* 0x80000013ff077210 */ /* 0x000fe20007f1e0ff */
[----:B------:R-:W2:Y:S01]  /*6260*/  LDC R13, c[0x0][0x148] ;  /* 0x00005200ff0d7b82 */ /* 0x000ea20000000800 */
[----:B0-----:R-:W-:Y:S01]  /*6270*/  I2FP.F32.U32 R8, R3 ;  /* 0x0000000300087245 */ /* 0x001fe20000201000 */
[----:B------:R-:W-:Y:S02]  /*6280*/  ULDC UR6, c[0x0][0x608] ;  /* 0x0001820000067ab9 */ /* 0x000fe40000000800 */
[----:B------:R-:W-:Y:S01]  /*6290*/  IMAD.X R4, RZ, RZ, ~R4, P0 ;  /* 0x000000ffff047224 */ /* 0x000fe200000e0e04 */
[----:B------:R-:W-:-:S03]  /*62a0*/  ISETP.NE.U32.AND P0, PT, RZ, UR8, PT ;  /* 0x00000008ff007c0c */ /* 0x000fc6000bf05070 */
[----:B------:R-:W-:Y:S01]  /*62b0*/  IMAD R6, R4, UR4, RZ ;  /* 0x0000000404067c24 */ /* 0x000fe2000f8e02ff */
[----:B------:R-:W-:Y:S01]  /*62c0*/  ISETP.NE.AND.EX P0, PT, RZ, UR9, PT, P0 ;  /* 0x00000009ff007c0c */ /* 0x000fe2000bf05300 */
[----:B------:R-:W-:Y:S01]  /*62d0*/  IMAD.WIDE.U32 R4, R7, UR4, R16 ;  /* 0x0000000407047c25 */ /* 0x000fe2000f8e0010 */
[----:B------:R-:W-:-:S03]  /*62e0*/  ULDC UR4, c[0x0][0x150] ;  /* 0x0000540000047ab9 */ /* 0x000fc60000000800 */
[----:B------:R-:W-:Y:S01]  /*62f0*/  FMUL R8, R8, UR4 ;  /* 0x0000000408087c20 */ /* 0x000fe20008400000 */
[----:B------:R-:W-:Y:S01]  /*6300*/  IMAD R7, R7, UR5, R6 ;  /* 0x0000000507077c24 */ /* 0x000fe2000f8e0206 */
[----:B------:R-:W-:Y:S01]  /*6310*/  ULDC UR4, c[0x0][0x618] ;  /* 0x0001860000047ab9 */ /* 0x000fe20000000800 */
[----:B------:R-:W0:Y:S01]  /*6320*/  LDC R6, c[0x0][0x144] ;  /* 0x00005100ff067b82 */ /* 0x000e220000000800 */
[----:B------:R-:W-:Y:S01]  /*6330*/  ULDC UR5, c[0x0][0x154] ;  /* 0x0000550000057ab9 */ /* 0x000fe20000000800 */
[----:B------:R-:W-:Y:S01]  /*6340*/  IMAD.IADD R5, R5, 0x1, R7 ;  /* 0x0000000105057824 */ /* 0x000fe200078e0207 */
[----:B------:R-:W3:Y:S04]  /*6350*/  F2I.U32.TRUNC.NTZ R8, R8 ;  /* 0x0000000800087305 */ /* 0x000ee8000020f000 */
[----:B------:R-:W-:-:S02]  /*6360*/  SHF.R.U64 R10, R4, UR4, R5 ;  /* 0x00000004040a7c19 */ /* 0x000fc40008001205 */
[----:B-1----:R-:W-:Y:S02]  /*6370*/  I2FP.F32.U32 R4, R0 ;  /* 0x0000000000047245 */ /* 0x002fe40000201000 */
[----:B------:R-:W-:Y:S01]  /*6380*/  SHF.R.U32.HI R5, RZ, UR4, R5 ;  /* 0x00000004ff057c19 */ /* 0x000fe20008011605 */
[----:B------:R-:W-:Y:S02]  /*6390*/  ULDC UR4, c[0x0][0x658] ;  /* 0x0001960000047ab9 */ /* 0x000fe40000000800 */
[----:B------:R-:W-:Y:S01]  /*63a0*/  FMUL R7, R4, UR5 ;  /* 0x0000000504077c20 */ /* 0x000fe20008400000 */
[--C-:B------:R-:W-:Y:S02]  /*63b0*/  SHF.R.U64 R12, R10, UR6, R5.reuse ;  /* 0x000000060a0c7c19 */ /* 0x100fe40008001205 */
[----:B------:R-:W-:Y:S01]  /*63c0*/  SHF.R.U32.HI R5, RZ, UR6, R5 ;  /* 0x00000006ff057c19 */ /* 0x000fe20008011605 */
[----:B------:R1:W4:Y:S01]  /*63d0*/  F2I.U32.TRUNC.NTZ R14, R7 ;  /* 0x00000007000e7305 */ /* 0x000322000020f000 */
[----:B---3--:R-:W-:-:S02]  /*63e0*/  IMAD.MOV R8, RZ, RZ, -R8 ;  /* 0x000000ffff087224 */ /* 0x008fc400078e0a08 */
[--C-:B------:R-:W-:Y:S02]  /*63f0*/  SHF.R.U64 R11, R12, UR4, R5.reuse ;  /* 0x000000040c0b7c19 */ /* 0x100fe40008001205 */
[----:B------:R-:W-:Y:S01]  /*6400*/  SHF.R.U32.HI R5, RZ, UR4, R5 ;  /* 0x00000004ff057c19 */ /* 0x000fe20008011605 */
[----:B0-----:R-:W-:Y:S02]  /*6410*/  IMAD R3, R6, R8, R3 ;  /* 0x0000000806037224 */ /* 0x001fe400078e0203 */
[----:B------:R-:W-:Y:S01]  /*6420*/  IMAD.MOV.U32 R4, RZ, RZ, R11 ;  /* 0x000000ffff047224 */ /* 0x000fe200078e000b */
[----:B-12-4-:R-:W-:Y:S06]  /*6430*/  @!P0 BRA `(.L_x_124) ;  /* 0x0000000000288947 */ /* 0x016fec0003800000 */
        /* <DEDUP_REMOVED lines=10> */
.L_x_124:
[----:B------:R-:W-:Y:S01]  /*64e0*/  ISETP.NE.AND P0, PT, R2, 0x1, PT ;  /* 0x000000010200780c */ /* 0x000fe20003f05270 */
[----:B------:R-:W-:Y:S01]  /*64f0*/  ULDC UR4, c[0x0][0x648] ;  /* 0x0001920000047ab9 */ /* 0x000fe20000000800 */
[----:B------:R-:W-:Y:S01]  /*6500*/  IMAD.MOV R14, RZ, RZ, -R14 ;  /* 0x000000ffff0e7224 */ /* 0x000fe200078e0a0e */
[----:B------:R-:W-:Y:S01]  /*6510*/  SHF.R.U64 R5, R4, UR4, R5 ;  /* 0x0000000404057c19 */ /* 0x000fe20008001205 */
[----:B------:R-:W-:Y:S01]  /*6520*/  ULDC UR4, c[0x0][0x638] ;  /* 0x00018e0000047ab9 */ /* 0x000fe20000000800 */
[----:B------:R-:W-:Y:S01]  /*6530*/  LOP3.LUT R12, R12, UR38, RZ, 0xc0, !PT ;  /* 0x000000260c0c7c12 */ /* 0x000fe2000f8ec0ff */
[----:B------:R-:W-:Y:S01]  /*6540*/  ULDC UR5, c[0x0][0x610] ;  /* 0x0001840000057ab9 */ /* 0x000fe20000000800 */
[----:B------:R-:W-:-:S03]  /*6550*/  LOP3.LUT R22, R10, UR39, RZ, 0xc0, !PT ;  /* 0x000000270a167c12 */ /* 0x000fc6000f8ec0ff */
[----:B------:R-:W-:-:S03]  /*6560*/  IMAD R12, R5, UR37, R12 ;  /* 0x00000025050c7c24 */ /* 0x000fc6000f8e020c */
[----:B------:R-:W-:Y:S02]  /*6570*/  @P0 IMAD R3, R13, R14, R0 ;  /* 0x0000000e0d030224 */ /* 0x000fe400078e0200 */
[----:B------:R-:W-:Y:S02]  /*6580*/  IMAD.MOV R0, RZ, RZ, -R5 ;  /* 0x000000ffff007224 */ /* 0x000fe400078e0a05 */
[----:B------:R-:W-:Y:S02]  /*6590*/  IMAD R3, R12, UR5, R3 ;  /* 0x000000050c037c24 */ /* 0x000fe4000f8e0203 */
[----:B------:R-:W-:Y:S01]  /*65a0*/  IMAD R11, R0, UR4, R11 ;  /* 0x00000004000b7c24 */ /* 0x000fe2000f8e020b */
[----:B------:R-:W-:Y:S01]  /*65b0*/  ULDC UR4, c[0x0][0x600] ;  /* 0x0001800000047ab9 */ /* 0x000fe20000000800 */
[----:B------:R-:W-:Y:S02]  /*65c0*/  IMAD.MOV.U32 R0, RZ, RZ, 0x1 ;  /* 0x00000001ff007424 */ /* 0x000fe400078e00ff */
[----:B------:R-:W-:-:S05]  /*65d0*/  IMAD R22, R11, UR4, R22 ;  /* 0x000000040b167c24 */ /* 0x000fca000f8e0216 */
[----:B------:R-:W-:Y:S02]  /*65e0*/  SEL R18, R22, R3, !P0 ;  /* 0x0000000316127207 */ /* 0x000fe40004000000 */
[----:B------:R-:W-:-:S07]  /*65f0*/  SEL R22, R3, R22, !P0 ;  /* 0x0000001603167207 */ /* 0x000fce0004000000 */
.L_x_122:
[----:B------:R-:W-:Y:S05]  /*6600*/  BSYNC B0 ;  /* 0x0000000000007941 */ /* 0x000fea0003800000 */
.L_x_121:
[----:B------:R-:W-:-:S13]  /*6610*/  LOP3.LUT P0, RZ, R0, 0xff, RZ, 0xc0, !PT ;  /* 0x000000ff00ff7812 */ /* 0x000fda000780c0ff */
[----:B------:R-:W-:Y:S05]  /*6620*/  @P0 BRA `(.L_x_125) ;  /* 0xfffffff000080947 */ /* 0x000fea000383ffff */
[----:B------:R-:W-:Y:S05]  /*6630*/  BSYNC B7 ;  /* 0x0000000000077941 */ /* 0x000fea0003800000 */
.L_x_111:
[----:B------:R-:W-:-:S03]  /*6640*/  UMOV UR4, 0xffffffff ;  /* 0xffffffff00047882 */ /* 0x000fc60000000000 */
[----:B------:R-:W-:Y:S05]  /*6650*/  BRA.DIV UR4, `(.L_x_126) ;  /* 0x0000000a04e07947 */ /* 0x000fea000b800000 */
[----:B------:R-:W-:-:S13]  /*6660*/  ELECT P6, URZ, PT ;  /* 0x00000000003f782f */ /* 0x000fda00038c0000 */
.L_x_154:
[----:B------:R-:W-:Y:S04]  /*6670*/  BSSY B0, `(.L_x_127) ;  /* 0x0000086000007945 */ /* 0x000fe80003800000 */
[----:B------:R-:W-:Y:S05]  /*6680*/  @!P6 BRA `(.L_x_128) ;  /* 0x000000080010e947 */ /* 0x000fea0003800000 */
[----:B------:R-:W-:-:S04]  /*6690*/  ULOP3.LUT UR4, UR49, 0x2, URZ, 0xfc, !UPT ;  /* 0x0000000231047892 */ /* 0x000fc8000f8efc3f */
[----:B------:R-:W-:-:S06]  /*66a0*/  UISETP.NE.AND UP0, UPT, UR4, 0x3, UPT ;  /* 0x000000030400788c */ /* 0x000fcc000bf05270 */
[----:B------:R-:W-:-:S13]  /*66b0*/  PLOP3.LUT P0, PT, PT, PT, UP0, 0x80, 0x0 ;  /* 0x000000000000781c */ /* 0x000fda0003f0f008 */
[----:B------:R-:W-:Y:S05]  /*66c0*/  @!P0 BRA `(.L_x_129) ;  /* 0x0000000000048947 */ /* 0x000fea0003800000 */
[----:B------:R-:W-:Y:S01]  /*66d0*/  BPT.TRAP 0x1 ;  /* 0x000000040000795c */ /* 0x000fe20000300000 */
.L_x_129:
[----:B------:R-:W0:Y:S01]  /*66e0*/  S2R R3, SR_CgaCtaId ;  /* 0x0000000000037919 */ /* 0x000e220000008800 */
[----:B------:R-:W-:Y:S02]  /*66f0*/  MOV R0, 0x400 ;  /* 0x0000040000007802 */ /* 0x000fe40000000f00 */
[----:B------:R-:W-:Y:S02]  /*6700*/  SHF.L.U32 R2, R24, 0x1f, RZ ;  /* 0x0000001f18027819 */ /* 0x000fe400000006ff */
[----:B0-----:R-:W-:-:S05]  /*6710*/  LEA R0, R3, R0, 0x18 ;  /* 0x0000000003007211 */ /* 0x001fca00078ec0ff */
[----:B------:R-:W-:-:S04]  /*6720*/  VIADD R0, R0, 0x70 ;  /* 0x0000007000007836 */ /* 0x000fc80000000000 */
[C---:B------:R-:W-:Y:S02]  /*6730*/  IMAD R5, R25.reuse, 0x8, R0 ;  /* 0x0000000819057824 */ /* 0x040fe400078e0200 */
[----:B------:R-:W-:Y:S02]  /*6740*/  VIADD R25, R25, 0x1 ;  /* 0x0000000119197836 */ /* 0x000fe40000000000 */
[----:B------:R-:W0:Y:S03]  /*6750*/  SYNCS.PHASECHK.TRANS64.TRYWAIT P0, [R5+URZ], R2 ;  /* 0x00000002050075a7 */ /* 0x000e26000800017f */
[----:B------:R-:W-:-:S04]  /*6760*/  ISETP.NE.AND P1, PT, R25, 0xe, PT ;  /* 0x0000000e1900780c */ /* 0x000fc80003f25270 */
[----:B------:R-:W-:Y:S02]  /*6770*/  SEL R3, RZ, 0x1, P1 ;  /* 0x00000001ff037807 */ /* 0x000fe40000800000 */
[----:B------:R-:W-:Y:S02]  /*6780*/  SEL R25, R25, RZ, P1 ;  /* 0x000000ff19197207 */ /* 0x000fe40000800000 */
[----:B------:R-:W-:-:S03]  /*6790*/  LOP3.LUT R24, R24, R3, RZ, 0x3c, !PT ;  /* 0x0000000318187212 */ /* 0x000fc600078e3cff */
[----:B------:R-:W-:Y:S01]  /*67a0*/  IMAD R7, R25, 0x8, R0 ;  /* 0x0000000819077824 */ /* 0x000fe200078e0200 */
[----:B------:R-:W-:Y:S01]  /*67b0*/  SHF.L.U32 R4, R24, 0x1f, RZ ;  /* 0x0000001f18047819 */ /* 0x000fe200000006ff */
[----:B0-----:R-:W-:Y:S06]  /*67c0*/  @!P0 BRA `(.L_x_130) ;  /* 0x0000000800a48947 */ /* 0x001fec0003800000 */
.L_x_155:
[----:B------:R-:W1:Y:S01]  /*67d0*/  SYNCS.PHASECHK.TRANS64.TRYWAIT P0, [R7+URZ], R4 ;  /* 0x00000004070075a7 */ /* 0x000e62000800017f */
[----:B0-----:R-:W-:-:S05]  /*67e0*/  VIADD R2, R25, 0x1 ;  /* 0x0000000119027836 */ /* 0x001fca0000000000 */
[----:B------:R-:W-:-:S04]  /*67f0*/  ISETP.NE.AND P1, PT, R2, 0xe, PT ;  /* 0x0000000e0200780c */ /* 0x000fc80003f25270 */
[----:B------:R-:W-:Y:S02]  /*6800*/  SEL R3, RZ, 0x1, P1 ;  /* 0x00000001ff037807 */ /* 0x000fe40000800000 */
[----:B------:R-:W-:Y:S02]  /*6810*/  SEL R9, R2, RZ, P1 ;  /* 0x000000ff02097207 */ /* 0x000fe40000800000 */
[----:B------:R-:W-:-:S03]  /*6820*/  LOP3.LUT R24, R24, R3, RZ, 0x3c, !PT ;  /* 0x0000000318187212 */ /* 0x000fc600078e3cff */
[----:B------:R-:W-:Y:S01]  /*6830*/  IMAD R6, R9, 0x8, R0 ;  /* 0x0000000809067824 */ /* 0x000fe200078e0200 */
[----:B------:R-:W-:Y:S01]  /*6840*/  SHF.L.U32 R5, R24, 0x1f, RZ ;  /* 0x0000001f18057819 */ /* 0x000fe200000006ff */
[----:B-1----:R-:W-:Y:S06]  /*6850*/  @!P0 BRA `(.L_x_131) ;  /* 0x0000000800948947 */ /* 0x002fec0003800000 */
.L_x_156:
[----:B------:R-:W1:Y:S01]  /*6860*/  SYNCS.PHASECHK.TRANS64.TRYWAIT P0, [R6+URZ], R5 ;  /* 0x00000005060075a7 */ /* 0x000e62000800017f */
[----:B------:R-:W-:-:S05]  /*6870*/  VIADD R2, R9, 0x1 ;  /* 0x0000000109027836 */ /* 0x000fca0000000000 */
[----:B------:R-:W-:-:S04]  /*6880*/  ISETP.NE.AND P1, PT, R2, 0xe, PT ;  /* 0x0000000e0200780c */ /* 0x000fc80003f25270 */
[----:B------:R-:W-:Y:S02]  /*6890*/  SEL R3, RZ, 0x1, P1 ;  /* 0x00000001ff037807 */ /* 0x000fe40000800000 */
[----:B0-----:R-:W-:Y:S02]  /*68a0*/  SEL R7, R2, RZ, P1 ;  /* 0x000000ff02077207 */ /* 0x001fe40000800000 */
[----:B------:R-:W-:-:S03]  /*68b0*/  LOP3.LUT R24, R24, R3, RZ, 0x3c, !PT ;  /* 0x0000000318187212 */ /* 0x000fc600078e3cff */
[----:B------:R-:W-:Y:S01]  /*68c0*/  IMAD R9, R7, 0x8, R0 ;  /* 0x0000000807097824 */ /* 0x000fe200078e0200 */
[----:B------:R-:W-:Y:S01]  /*68d0*/  SHF.L.U32 R4, R24, 0x1f, RZ ;  /* 0x0000001f18047819 */ /* 0x000fe200000006ff */
[----:B-1----:R-:W-:Y:S06]  /*68e0*/  @!P0 BRA `(.L_x_132) ;  /* 0x0000000800848947 */ /* 0x002fec0003800000 */
.L_x_157:
[----:B------:R-:W1:Y:S01]  /*68f0*/  SYNCS.PHASECHK.TRANS64.TRYWAIT P0, [R9+URZ], R4 ;  /* 0x00000004090075a7 */ /* 0x000e62000800017f */
[----:B------:R-:W-:-:S05]  /*6900*/  VIADD R2, R7, 0x1 ;  /* 0x0000000107027836 */ /* 0x000fca0000000000 */
[----:B------:R-:W-:-:S04]  /*6910*/  ISETP.NE.AND P1, PT, R2, 0xe, PT ;  /* 0x0000000e0200780c */ /* 0x000fc80003f25270 */
[----:B------:R-:W-:Y:S02]  /*6920*/  SEL R3, RZ, 0x1, P1 ;  /* 0x00000001ff037807 */ /* 0x000fe40000800000 */
[----:B------:R-:W-:Y:S02]  /*6930*/  SEL R7, R2, RZ, P1 ;  /* 0x000000ff02077207 */ /* 0x000fe40000800000 */
[----:B------:R-:W-:-:S03]  /*6940*/  LOP3.LUT R24, R24, R3, RZ, 0x3c, !PT ;  /* 0x0000000318187212 */ /* 0x000fc600078e3cff */
[----:B0-----:R-:W-:Y:S01]  /*6950*/  IMAD R6, R7, 0x8, R0 ;  /* 0x0000000807067824 */ /* 0x001fe200078e0200 */
[----:B------:R-:W-:Y:S01]  /*6960*/  SHF.L.U32 R5, R24, 0x1f, RZ ;  /* 0x0000001f18057819 */ /* 0x000fe200000006ff */
[----:B-1----:R-:W-:Y:S06]  /*6970*/  @!P0 BRA `(.L_x_133) ;  /* 0x0000000800748947 */ /* 0x002fec0003800000 */
.L_x_158:
        /* <DEDUP_REMOVED lines=9> */
.L_x_159:
        /* <DEDUP_REMOVED lines=9> */
.L_x_160:
        /* <DEDUP_REMOVED lines=9> */
.L_x_161:
        /* <DEDUP_REMOVED lines=9> */
.L_x_162:
        /* <DEDUP_REMOVED lines=9> */
.L_x_163:
        /* <DEDUP_REMOVED lines=9> */
.L_x_164:
        /* <DEDUP_REMOVED lines=9> */
.L_x_165:
        /* <DEDUP_REMOVED lines=9> */
.L_x_166:
[----:B------:R-:W1:Y:S01]  /*6e00*/  SYNCS.PHASECHK.TRANS64.TRYWAIT P0, [R6+URZ], R5 ;  /* 0x00000005060075a7 */ /* 0x000e62000800017f */
[----:B------:R-:W-:-:S05]  /*6e10*/  VIADD R2, R7, 0x1 ;  /* 0x0000000107027836 */ /* 0x000fca0000000000 */
[----:B------:R-:W-:-:S04]  /*6e20*/  ISETP.NE.AND P1, PT, R2, 0xe, PT ;  /* 0x0000000e0200780c */ /* 0x000fc80003f25270 */
[----:B0-----:R-:W-:Y:S02]  /*6e30*/  SEL R4, RZ, 0x1, P1 ;  /* 0x00000001ff047807 */ /* 0x001fe40000800000 */
[----:B------:R-:W-:Y:S02]  /*6e40*/  SEL R3, R2, RZ, P1 ;  /* 0x000000ff02037207 */ /* 0x000fe40000800000 */
[----:B------:R-:W-:Y:S01]  /*6e50*/  LOP3.LUT R4, R11, R4, RZ, 0x3c, !PT ;  /* 0x000000040b047212 */ /* 0x000fe200078e3cff */
[----:B-1----:R-:W-:Y:S06]  /*6e60*/  @!P0 BRA `(.L_x_142) ;  /* 0x0000000400ec8947 */ /* 0x002fec0003800000 */
.L_x_167:
[----:B------:R-:W-:Y:S01]  /*6e70*/  IMAD R3, R3, 0x8, R0 ;  /* 0x0000000803037824 */ /* 0x000fe200078e0200 */
[----:B------:R-:W-:-:S07]  /*6e80*/  SHF.L.U32 R0, R4, 0x1f, RZ ;  /* 0x0000001f04007819 */ /* 0x000fce00000006ff */
.L_x_143:
[----:B-1----:R1:W2:Y:S02]  /*6e90*/  SYNCS.PHASECHK.TRANS64.TRYWAIT P0, [R3+URZ], R0 ;  /* 0x00000000030075a7 */ /* 0x0022a4000800017f */
[----:B--2---:R-:W-:Y:S05]  /*6ea0*/  @!P0 NANOSLEEP.SYNCS 0x989680 ;  /* 0x009896800000895d */ /* 0x004fea0003900000 */
[----:B------:R-:W2:Y:S02]  /*6eb0*/  @!P0 SYNCS.PHASECHK.TRANS64 P0, [R3+URZ], R0 ;  /* 0x00000000030085a7 */ /* 0x000ea4000800007f */
[----:B--2---:R-:W-:Y:S05]  /*6ec0*/  @!P0 BRA `(.L_x_143) ;  /* 0xfffffffc00f08947 */ /* 0x004fea000383ffff */
.L_x_128:
[----:B------:R-:W-:Y:S05]  /*6ed0*/  BSYNC B0 ;  /* 0x0000000000007941 */ /* 0x000fea0003800000 */
.L_x_127:
[----:B------:R-:W-:Y:S05]  /*6ee0*/  EXIT ;  /* 0x000000000000794d */ /* 0x000fea0003800000 */
.L_x_16:
[----:B0-----:R-:W-:-:S04]  /*6ef0*/  IMAD.U32 R3, RZ, RZ, UR44 ;  /* 0x0000002cff037e24 */ /* 0x001fc8000f8e00ff */
[----:B------:R0:W1:Y:S03]  /*6f00*/  SYNCS.PHASECHK.TRANS64.TRYWAIT P0, [R3+URZ], R0 ;  /* 0x00000000030075a7 */ /* 0x000066000800017f */
[----:B-1----:R-:W-:Y:S05]  /*6f10*/  @!P0 NANOSLEEP.SYNCS 0x989680 ;  /* 0x009896800000895d */ /* 0x002fea0003900000 */
[----:B------:R-:W1:Y:S02]  /*6f20*/  @!P0 SYNCS.PHASECHK.TRANS64 P0, [R3+URZ], R0 ;  /* 0x00000000030085a7 */ /* 0x000e64000800007f */
[----:B-1----:R-:W-:Y:S05]  /*6f30*/  @!P0 BRA `(.L_x_16) ;  /* 0xfffffffc00ec8947 */ /* 0x002fea000383ffff */
[----:B------:R-:W-:Y:S05]  /*6f40*/  BRA `(.L_x_144) ;  /* 0xffffffa400d07947 */ /* 0x000fea000383ffff */
.L_x_20:
[----:B------:R-:W-:Y:S01]  /*6f50*/  CS2R R12, SRZ ;  /* 0x00000000000c7805 */ /* 0x000fe2000001ff00 */
[----:B------:R-:W-:Y:S02]  /*6f60*/  IMAD.MOV.U32 R11, RZ, RZ, 0x1f ;  /* 0x0000001fff0b7424 */ /* 0x000fe400078e00ff */
[----:B------:R-:W-:-:S07]  /*6f70*/  IMAD.MOV.U32 R15, RZ, RZ, -0x1 ;  /* 0xffffffffff0f7424 */ /* 0x000fce00078e00ff */
[----:B-----5:R-:W-:Y:S05]  /*6f80*/  WARPSYNC.COLLECTIVE R15, `(.L_x_145) ;  /* 0x000000000f087348 */ /* 0x020fea0003c00000 */
[----:B------:R0:W1:Y:S02]  /*6f90*/  SHFL.IDX P6, R14, R13, R12, R11 ;  /* 0x0000000c0d0e7389 */ /* 0x00006400000c000b */
[----:B01---5:R-:W-:Y:S01]  /*6fa0*/  ENDCOLLECTIVE ;  /* 0x000000000000791b */ /* 0x023fe20003800000 */
.L_x_145:
[----:B------:R-:W-:Y:S05]  /*6fb0*/  BRA `(.L_x_146) ;  /* 0xffffffa800a07947 */ /* 0x000fea000383ffff */
.L_x_24:
[----:B-1----:R1:W2:Y:S02]  /*6fc0*/  SYNCS.PHASECHK.TRANS64.TRYWAIT P1, [R3+URZ], R0 ;  /* 0x00000000030075a7 */ /* 0x0022a4000802017f */
[----:B--2---:R-:W-:Y:S05]  /*6fd0*/  @!P1 NANOSLEEP.SYNCS 0x989680 ;  /* 0x009896800000995d */ /* 0x004fea0003900000 */
[----:B------:R-:W2:Y:S02]  /*6fe0*/  @!P1 SYNCS.PHASECHK.TRANS64 P1, [R3+URZ], R0 ;  /* 0x00000000030095a7 */ /* 0x000ea4000802007f */
[----:B--2---:R-:W-:Y:S05]  /*6ff0*/  @!P1 BRA `(.L_x_24) ;  /* 0xfffffffc00f09947 */ /* 0x004fea000383ffff */
[----:B------:R-:W-:Y:S05]  /*7000*/  BRA `(.L_x_23) ;  /* 0xffffffa800bc7947 */ /* 0x000fea000383ffff */
.L_x_29:
[----:B0-----:R0:W1:Y:S02]  /*7010*/  SYNCS.PHASECHK.TRANS64.TRYWAIT P1, [R3+URZ], R8 ;  /* 0x00000008030075a7 */ /* 0x001064000802017f */
[----:B-1----:R-:W-:Y:S05]  /*7020*/  @!P1 NANOSLEEP.SYNCS 0x989680 ;  /* 0x009896800000995d */ /* 0x002fea0003900000 */
[----:B------:R-:W1:Y:S02]  /*7030*/  @!P1 SYNCS.PHASECHK.TRANS64 P1, [R3+URZ], R8 ;  /* 0x00000008030095a7 */ /* 0x000e64000802007f */
[----:B-1----:R-:W-:Y:S05]  /*7040*/  @!P1 BRA `(.L_x_29) ;  /* 0xfffffffc00f09947 */ /* 0x002fea000383ffff */
[----:B------:R-:W-:Y:S05]  /*7050*/  BRA `(.L_x_28) ;  /* 0xffffffac00d47947 */ /* 0x000fea000383ffff */
.L_x_37:
[----:B------:R0:W0:Y:S02]  /*7060*/  SYNCS.PHASECHK.TRANS64.TRYWAIT P1, [R7+URZ], R8 ;  /* 0x00000008070075a7 */ /* 0x000024000802017f */
[----:B0-----:R-:W-:Y:S05]  /*7070*/  @!P1 NANOSLEEP.SYNCS 0x989680 ;  /* 0x009896800000995d */ /* 0x001fea0003900000 */
[----:B------:R-:W0:Y:S02]  /*7080*/  @!P1 SYNCS.PHASECHK.TRANS64 P1, [R7+URZ], R8 ;  /* 0x00000008070095a7 */ /* 0x000e24000802007f */
[----:B0-----:R-:W-:Y:S05]  /*7090*/  @!P1 BRA `(.L_x_37) ;  /* 0xfffffffc00f09947 */ /* 0x001fea000383ffff */
[----:B------:R-:W-:Y:S05]  /*70a0*/  BRA `(.L_x_36) ;  /* 0xffffffb400087947 */ /* 0x000fea000383ffff */
.L_x_43:
[----:B0-----:R-:W-:-:S04]  /*70b0*/  IMAD.U32 R3, RZ, RZ, UR44 ;  /* 0x0000002cff037e24 */ /* 0x001fc8000f8e00ff */
[----:B------:R0:W3:Y:S03]  /*70c0*/  SYNCS.PHASECHK.TRANS64.TRYWAIT P0, [R3+URZ+0x10], R0 ;  /* 0x00001000030075a7 */ /* 0x0000e6000800017f */
[----:B---3--:R-:W-:Y:S05]  /*70d0*/  @!P0 NANOSLEEP.SYNCS 0x989680 ;  /* 0x009896800000895d */ /* 0x008fea0003900000 */
[----:B------:R-:W3:Y:S02]  /*70e0*/  @!P0 SYNCS.PHASECHK.TRANS64 P0, [R3+URZ+0x10], R0 ;  /* 0x00001000030085a7 */ /* 0x000ee4000800007f */
[----:B---3--:R-:W-:Y:S05]  /*70f0*/  @!P0 BRA `(.L_x_43) ;  /* 0xfffffffc00ec8947 */ /* 0x008fea000383ffff */
[----:B------:R-:W-:Y:S05]  /*7100*/  BRA `(.L_x_147) ;  /* 0xffffffb800907947 */ /* 0x000fea000383ffff */
.L_x_112:
[----:B------:R-:W-:Y:S01]  /*7110*/  BSSY B0, `(.L_x_148) ;  /* 0x0000006000007945 */ /* 0x000fe20003800000 */
[----:B------:R-:W-:-:S07]  /*7120*/  IMAD.MOV.U32 R15, RZ, RZ, -0x1 ;  /* 0xffffffffff0f7424 */ /* 0x000fce00078e00ff */
[----:B-----5:R-:W-:Y:S05]  /*7130*/  WARPSYNC.COLLECTIVE R15, `(.L_x_149) ;  /* 0x000000000f0c7348 */ /* 0x020fea0003c00000 */
[----:B------:R-:W-:Y:S02]  /*7140*/  ELECT P6, UR62, PT ;  /* 0x00000000003e782f */ /* 0x000fe400038c0000 */
[----:B------:R-:W-:Y:S01]  /*7150*/  MOV R14, UR62 ;  /* 0x0000003e000e7c02 */ /* 0x000fe20008000f00 */
[----:B-----5:R-:W-:Y:S10]  /*7160*/  ENDCOLLECTIVE ;  /* 0x000000000000791b */ /* 0x020ff40003800000 */
.L_x_149:
[----:B------:R-:W-:Y:S05]  /*7170*/  BSYNC B0 ;  /* 0x0000000000007941 */ /* 0x000fea0003800000 */
.L_x_148:
[----:B------:R-:W-:Y:S05]  /*7180*/  BRA `(.L_x_150) ;  /* 0xffffffe4003c7947 */ /* 0x000fea000383ffff */
.L_x_117:
[----:B0-----:R0:W2:Y:S02]  /*7190*/  SYNCS.PHASECHK.TRANS64.TRYWAIT P0, [R7+URZ+0x70], R4 ;  /* 0x00007004070075a7 */ /* 0x0010a4000800017f */
[----:B--2---:R-:W-:Y:S05]  /*71a0*/  @!P0 NANOSLEEP.SYNCS 0x989680 ;  /* 0x009896800000895d */ /* 0x004fea0003900000 */
[----:B------:R-:W2:Y:S02]  /*71b0*/  @!P0 SYNCS.PHASECHK.TRANS64 P0, [R7+URZ+0x70], R4 ;  /* 0x00007004070085a7 */ /* 0x000ea4000800007f */
[----:B--2---:R-:W-:Y:S05]  /*71c0*/  @!P0 BRA `(.L_x_117) ;  /* 0xfffffffc00f08947 */ /* 0x004fea000383ffff */
[----:B------:R-:W-:Y:S05]  /*71d0*/  BRA `(.L_x_151) ;  /* 0xffffffe8002c7947 */ /* 0x000fea000383ffff */
.L_x_126:
[----:B------:R-:W-:Y:S01]  /*71e0*/  BSSY B0, `(.L_x_152) ;  /* 0x0000006000007945 */ /* 0x000fe20003800000 */
[----:B------:R-:W-:-:S07]  /*71f0*/  IMAD.MOV.U32 R15, RZ, RZ, -0x1 ;  /* 0xffffffffff0f7424 */ /* 0x000fce00078e00ff */
[----:B-----5:R-:W-:Y:S05]  /*7200*/  WARPSYNC.COLLECTIVE R15, `(.L_x_153) ;  /* 0x000000000f0c7348 */ /* 0x020fea0003c00000 */
[----:B------:R-:W-:Y:S02]  /*7210*/  ELECT P6, UR62, PT ;  /* 0x00000000003e782f */ /* 0x000fe400038c0000 */
[----:B------:R-:W-:Y:S01]  /*7220*/  MOV R14, UR62 ;  /* 0x0000003e000e7c02 */ /* 0x000fe20008000f00 */
[----:B-----5:R-:W-:Y:S10]  /*7230*/  ENDCOLLECTIVE ;  /* 0x000000000000791b */ /* 0x020ff40003800000 */
.L_x_153:
[----:B------:R-:W-:Y:S05]  /*7240*/  BSYNC B0 ;  /* 0x0000000000007941 */ /* 0x000fea0003800000 */
.L_x_152:
[----:B------:R-:W-:Y:S05]  /*7250*/  BRA `(.L_x_154) ;  /* 0xfffffff400047947 */ /* 0x000fea000383ffff */
.L_x_130:
[----:B0-----:R0:W1:Y:S02]  /*7260*/  SYNCS.PHASECHK.TRANS64.TRYWAIT P0, [R5+URZ], R2 ;  /* 0x00000002050075a7 */ /* 0x001064000800017f */
[----:B-1----:R-:W-:Y:S05]  /*7270*/  @!P0 NANOSLEEP.SYNCS 0x989680 ;  /* 0x009896800000895d */ /* 0x002fea0003900000 */
[----:B------:R-:W1:Y:S02]  /*7280*/  @!P0 SYNCS.PHASECHK.TRANS64 P0, [R5+URZ], R2 ;  /* 0x00000002050085a7 */ /* 0x000e64000800007f */
[----:B-1----:R-:W-:Y:S05]  /*7290*/  @!P0 BRA `(.L_x_130) ;  /* 0xfffffffc00f08947 */ /* 0x002fea000383ffff */
[----:B------:R-:W-:Y:S05]  /*72a0*/  BRA `(.L_x_155) ;  /* 0xfffffff400487947 */ /* 0x000fea000383ffff */
.L_x_131:
[----:B0-----:R0:W1:Y:S02]  /*72b0*/  SYNCS.PHASECHK.TRANS64.TRYWAIT P0, [R7+URZ], R4 ;  /* 0x00000004070075a7 */ /* 0x001064000800017f */
[----:B-1----:R-:W-:Y:S05]  /*72c0*/  @!P0 NANOSLEEP.SYNCS 0x989680 ;  /* 0x009896800000895d */ /* 0x002fea0003900000 */
[----:B------:R-:W1:Y:S02]  /*72d0*/  @!P0 SYNCS.PHASECHK.TRANS64 P0, [R7+URZ], R4 ;  /* 0x00000004070085a7 */ /* 0x000e64000800007f */
[----:B-1----:R-:W-:Y:S05]  /*72e0*/  @!P0 BRA `(.L_x_131) ;  /* 0xfffffffc00f08947 */ /* 0x002fea000383ffff */
[----:B------:R-:W-:Y:S05]  /*72f0*/  BRA `(.L_x_156) ;  /* 0xfffffff400587947 */ /* 0x000fea000383ffff */
.L_x_132:
[----:B0-----:R0:W1:Y:S02]  /*7300*/  SYNCS.PHASECHK.TRANS64.TRYWAIT P0, [R6+URZ], R5 ;  /* 0x00000005060075a7 */ /* 0x001064000800017f */
[----:B-1----:R-:W-:Y:S05]  /*7310*/  @!P0 NANOSLEEP.SYNCS 0x989680 ;  /* 0x009896800000895d */ /* 0x002fea0003900000 */
[----:B------:R-:W1:Y:S02]  /*7320*/  @!P0 SYNCS.PHASECHK.TRANS64 P0, [R6+URZ], R5 ;  /* 0x00000005060085a7 */ /* 0x000e64000800007f */
[----:B-1----:R-:W-:Y:S05]  /*7330*/  @!P0 BRA `(.L_x_132) ;  /* 0xfffffffc00f08947 */ /* 0x002fea000383ffff */
[----:B------:R-:W-:Y:S05]  /*7340*/  BRA `(.L_x_157) ;  /* 0xfffffff400687947 */ /* 0x000fea000383ffff */
.L_x_133:
[----:B0-----:R0:W1:Y:S02]  /*7350*/  SYNCS.PHASECHK.TRANS64.TRYWAIT P0, [R9+URZ], R4 ;  /* 0x00000004090075a7 */ /* 0x001064000800017f */
[----:B-1----:R-:W-:Y:S05]  /*7360*/  @!P0 NANOSLEEP.SYNCS 0x989680 ;  /* 0x009896800000895d */ /* 0x002fea0003900000 */
[----:B------:R-:W1:Y:S02]  /*7370*/  @!P0 SYNCS.PHASECHK.TRANS64 P0, [R9+URZ], R4 ;  /* 0x00000004090085a7 */ /* 0x000e64000800007f */
[----:B-1----:R-:W-:Y:S05]  /*7380*/  @!P0 BRA `(.L_x_133) ;  /* 0xfffffffc00f08947 */ /* 0x002fea000383ffff */
[----:B------:R-:W-:Y:S05]  /*7390*/  BRA `(.L_x_158) ;  /* 0xfffffff400787947 */ /* 0x000fea000383ffff */
.L_x_134:
[----:B0-----:R0:W1:Y:S02]  /*73a0*/  SYNCS.PHASECHK.TRANS64.TRYWAIT P0, [R6+URZ], R5 ;  /* 0x00000005060075a7 */ /* 0x001064000800017f */
[----:B-1----:R-:W-:Y:S05]  /*73b0*/  @!P0 NANOSLEEP.SYNCS 0x989680 ;  /* 0x009896800000895d */ /* 0x002fea0003900000 */
[----:B------:R-:W1:Y:S02]  /*73c0*/  @!P0 SYNCS.PHASECHK.TRANS64 P0, [R6+URZ], R5 ;  /* 0x00000005060085a7 */ /* 0x000e64000800007f */
[----:B-1----:R-:W-:Y:S05]  /*73d0*/  @!P0 BRA `(.L_x_134) ;  /* 0xfffffffc00f08947 */ /* 0x002fea000383ffff */
[----:B------:R-:W-:Y:S05]  /*73e0*/  BRA `(.L_x_159) ;  /* 0xfffffff400887947 */ /* 0x000fea000383ffff */
.L_x_135:
[----:B0-----:R0:W1:Y:S02]  /*73f0*/  SYNCS.PHASECHK.TRANS64.TRYWAIT P0, [R9+URZ], R4 ;  /* 0x00000004090075a7 */ /* 0x001064000800017f */
[----:B-1----:R-:W-:Y:S05]  /*7400*/  @!P0 NANOSLEEP.SYNCS 0x989680 ;  /* 0x009896800000895d */ /* 0x002fea0003900000 */
[----:B------:R-:W1:Y:S02]  /*7410*/  @!P0 SYNCS.PHASECHK.TRANS64 P0, [R9+URZ], R4 ;  /* 0x00000004090085a7 */ /* 0x000e64000800007f */
[----:B-1----:R-:W-:Y:S05]  /*7420*/  @!P0 BRA `(.L_x_135) ;  /* 0xfffffffc00f08947 */ /* 0x002fea000383ffff */
[----:B------:R-:W-:Y:S05]  /*7430*/  BRA `(.L_x_160) ;  /* 0xfffffff400987947 */ /* 0x000fea000383ffff */
.L_x_136:
[----:B0-----:R0:W1:Y:S02]  /*7440*/  SYNCS.PHASECHK.TRANS64.TRYWAIT P0, [R6+URZ], R5 ;  /* 0x00000005060075a7 */ /* 0x001064000800017f */
[----:B-1----:R-:W-:Y:S05]  /*7450*/  @!P0 NANOSLEEP.SYNCS 0x989680 ;  /* 0x009896800000895d */ /* 0x002fea0003900000 */
[----:B------:R-:W1:Y:S02]  /*7460*/  @!P0 SYNCS.PHASECHK.TRANS64 P0, [R6+URZ], R5 ;  /* 0x00000005060085a7 */ /* 0x000e64000800007f */
[----:B-1----:R-:W-:Y:S05]  /*7470*/  @!P0 BRA `(.L_x_136) ;  /* 0xfffffffc00f08947 */ /* 0x002fea000383ffff */
[----:B------:R-:W-:Y:S05]  /*7480*/  BRA `(.L_x_161) ;  /* 0xfffffff400a87947 */ /* 0x000fea000383ffff */
.L_x_137:
[----:B0-----:R0:W1:Y:S02]  /*7490*/  SYNCS.PHASECHK.TRANS64.TRYWAIT P0, [R9+URZ], R4 ;  /* 0x00000004090075a7 */ /* 0x001064000800017f */
[----:B-1----:R-:W-:Y:S05]  /*74a0*/  @!P0 NANOSLEEP.SYNCS 0x989680 ;  /* 0x009896800000895d */ /* 0x002fea0003900000 */
[----:B------:R-:W1:Y:S02]  /*74b0*/  @!P0 SYNCS.PHASECHK.TRANS64 P0, [R9+URZ], R4 ;  /* 0x00000004090085a7 */ /* 0x000e64000800007f */
[----:B-1----:R-:W-:Y:S05]  /*74c0*/  @!P0 BRA `(.L_x_137) ;  /* 0xfffffffc00f08947 */ /* 0x002fea000383ffff */
[----:B------:R-:W-:Y:S05]  /*74d0*/  BRA `(.L_x_162) ;  /* 0xfffffff400b87947 */ /* 0x000fea000383ffff */
.L_x_138:
[----:B0-----:R0:W1:Y:S02]  /*74e0*/  SYNCS.PHASECHK.TRANS64.TRYWAIT P0, [R6+URZ], R5 ;  /* 0x00000005060075a7 */ /* 0x001064000800017f */
[----:B-1----:R-:W-:Y:S05]  /*74f0*/  @!P0 NANOSLEEP.SYNCS 0x989680 ;  /* 0x009896800000895d */ /* 0x002fea0003900000 */
[----:B------:R-:W1:Y:S02]  /*7500*/  @!P0 SYNCS.PHASECHK.TRANS64 P0, [R6+URZ], R5 ;  /* 0x00000005060085a7 */ /* 0x000e64000800007f */
[----:B-1----:R-:W-:Y:S05]  /*7510*/  @!P0 BRA `(.L_x_138) ;  /* 0xfffffffc00f08947 */ /* 0x002fea000383ffff */
[----:B------:R-:W-:Y:S05]  /*7520*/  BRA `(.L_x_163) ;  /* 0xfffffff400c87947 */ /* 0x000fea000383ffff */
.L_x_139:
[----:B0-----:R0:W1:Y:S02]  /*7530*/  SYNCS.PHASECHK.TRANS64.TRYWAIT P0, [R9+URZ], R4 ;  /* 0x00000004090075a7 */ /* 0x001064000800017f */
[----:B-1----:R-:W-:Y:S05]  /*7540*/  @!P0 NANOSLEEP.SYNCS 0x989680 ;  /* 0x009896800000895d */ /* 0x002fea0003900000 */
[----:B------:R-:W1:Y:S02]  /*7550*/  @!P0 SYNCS.PHASECHK.TRANS64 P0, [R9+URZ], R4 ;  /* 0x00000004090085a7 */ /* 0x000e64000800007f */
[----:B-1----:R-:W-:Y:S05]  /*7560*/  @!P0 BRA `(.L_x_139) ;  /* 0xfffffffc00f08947 */ /* 0x002fea000383ffff */
[----:B------:R-:W-:Y:S05]  /*7570*/  BRA `(.L_x_164) ;  /* 0xfffffff400d87947 */ /* 0x000fea000383ffff */
.L_x_140:
[----:B0-----:R0:W1:Y:S02]  /*7580*/  SYNCS.PHASECHK.TRANS64.TRYWAIT P0, [R6+URZ], R5 ;  /* 0x00000005060075a7 */ /* 0x001064000800017f */
[----:B-1----:R-:W-:Y:S05]  /*7590*/  @!P0 NANOSLEEP.SYNCS 0x989680 ;  /* 0x009896800000895d */ /* 0x002fea0003900000 */
[----:B------:R-:W1:Y:S02]  /*75a0*/  @!P0 SYNCS.PHASECHK.TRANS64 P0, [R6+URZ], R5 ;  /* 0x00000005060085a7 */ /* 0x000e64000800007f */
[----:B-1----:R-:W-:Y:S05]  /*75b0*/  @!P0 BRA `(.L_x_140) ;  /* 0xfffffffc00f08947 */ /* 0x002fea000383ffff */
[----:B------:R-:W-:Y:S05]  /*75c0*/  BRA `(.L_x_165) ;  /* 0xfffffff400e87947 */ /* 0x000fea000383ffff */
.L_x_141:
[----:B0-----:R0:W1:Y:S02]  /*75d0*/  SYNCS.PHASECHK.TRANS64.TRYWAIT P0, [R9+URZ], R4 ;  /* 0x00000004090075a7 */ /* 0x001064000800017f */
[----:B-1----:R-:W-:Y:S05]  /*75e0*/  @!P0 NANOSLEEP.SYNCS 0x989680 ;  /* 0x009896800000895d */ /* 0x002fea0003900000 */
[----:B------:R-:W1:Y:S02]  /*75f0*/  @!P0 SYNCS.PHASECHK.TRANS64 P0, [R9+URZ], R4 ;  /* 0x00000004090085a7 */ /* 0x000e64000800007f */
[----:B-1----:R-:W-:Y:S05]  /*7600*/  @!P0 BRA `(.L_x_141) ;  /* 0xfffffffc00f08947 */ /* 0x002fea000383ffff */
[----:B------:R-:W-:Y:S05]  /*7610*/  BRA `(.L_x_166) ;  /* 0xfffffff400f87947 */ /* 0x000fea000383ffff */
.L_x_142:
[----:B0-----:R0:W1:Y:S02]  /*7620*/  SYNCS.PHASECHK.TRANS64.TRYWAIT P0, [R6+URZ], R5 ;  /* 0x00000005060075a7 */ /* 0x001064000800017f */
[----:B-1----:R-:W-:Y:S05]  /*7630*/  @!P0 NANOSLEEP.SYNCS 0x989680 ;  /* 0x009896800000895d */ /* 0x002fea0003900000 */
[----:B------:R-:W1:Y:S02]  /*7640*/  @!P0 SYNCS.PHASECHK.TRANS64 P0, [R6+URZ], R5 ;  /* 0x00000005060085a7 */ /* 0x000e64000800007f */
[----:B-1----:R-:W-:Y:S05]  /*7650*/  @!P0 BRA `(.L_x_142) ;  /* 0xfffffffc00f08947 */ /* 0x002fea000383ffff */
[----:B------:R-:W-:Y:S05]  /*7660*/  BRA `(.L_x_167) ;  /* 0xfffffff800007947 */ /* 0x000fea000383ffff */
.L_x_168:
[----:B------:R-:W-:-:S00]  /*7670*/  BRA `(.L_x_168) ;  /* 0xfffffffc00fc7947 */ /* 0x000fc0000383ffff */
[----:B------:R-:W-:-:S00]  /*7680*/  NOP ;  /* 0x0000000000007918 */ /* 0x000fc00000000000 */
[----:B------:R-:W-:-:S00]  /*7690*/  NOP ;  /* 0x0000000000007918 */ /* 0x000fc00000000000 */
[----:B------:R-:W-:-:S00]  /*76a0*/  NOP ;  /* 0x0000000000007918 */ /* 0x000fc00000000000 */
[----:B------:R-:W-:-:S00]  /*76b0*/  NOP ;  /* 0x0000000000007918 */ /* 0x000fc00000000000 */
[----:B------:R-:W-:-:S00]  /*76c0*/  NOP ;  /* 0x0000000000007918 */ /* 0x000fc00000000000 */
[----:B------:R-:W-:-:S00]  /*76d0*/  NOP ;  /* 0x0000000000007918 */ /* 0x000fc00000000000 */
[----:B------:R-:W-:-:S00]  /*76e0*/  NOP ;  /* 0x0000000000007918 */ /* 0x000fc00000000000 */
[----:B------:R-:W-:-:S00]  /*76f0*/  NOP ;  /* 0x0000000000007918 */ /* 0x000fc00000000000 */
.L_x_169:


//--------------------- .nv.global.init           --------------------------
	.section	.nv.global.init,"aw",@progbits
.nv.global.init:
	.type		$str$24,@object
	.size		$str$24,($str$25 - $str$24)
$str$24:
        /*0000*/ 	.byte	0x28, 0x61, 0x64, 0x64, 0x72, 0x65, 0x73, 0x73, 0x20, 0x26, 0x20, 0x6d, 0x61, 0x73, 0x6b, 0x29
        /*0010*/ 	.byte	0x20, 0x3d, 0x3d, 0x20, 0x30, 0x00
	.type		$str$25,@object
	.size		$str$25,(__unnamed_1 - $str$25)
$str$25:
        /*0016*/ 	.byte	0x2f, 0x74, 0x6d, 0x70, 0x2f, 0x63, 0x75, 0x74, 0x6c, 0x61, 0x73, 0x73, 0x5f, 0x73, 0x77, 0x65
        /*0026*/ 	.byte	0x65, 0x70, 0x5f, 0x73, 0x72, 0x63, 0x2f, 0x69, 0x6e, 0x63, 0x6c, 0x75, 0x64, 0x65, 0x2f, 0x63
        /*0036*/ 	.byte	0x75, 0x74, 0x65, 0x2f, 0x70, 0x6f, 0x69, 0x6e, 0x74, 0x65, 0x72, 0x5f, 0x66, 0x6c, 0x61, 0x67
        /*0046*/ 	.byte	0x67, 0x65, 0x64, 0x2e, 0x68, 0x70, 0x70, 0x00
	.type		__unnamed_1,@object
	.size		__unnamed_1,(__unnamed_2 - __unnamed_1)
__unnamed_1:
        /*004e*/ 	.byte	0x61, 0x75, 0x74, 0x6f, 0x20, 0x63, 0x75, 0x74, 0x65, 0x3a, 0x3a, 0x61, 0x73, 0x5f, 0x70, 0x6f
        /* <DEDUP_REMOVED lines=27> */
        /*020e*/ 	.byte	0x32, 0x30, 0x34, 0x38, 0x3e, 0x3e, 0x3e, 0x3e, 0x3e, 0x20, 0x26, 0x5d, 0x00
	.type		__unnamed_2,@object
	.size		__unnamed_2,(.L_1 - __unnamed_2)
__unnamed_2:
        /* <DEDUP_REMOVED lines=28> */
        /*03db*/ 	.byte	0x3c, 0x32, 0x30, 0x34, 0x38, 0x3e, 0x3e, 0x3e, 0x3e, 0x3e, 0x20, 0x26, 0x5d, 0x00
.L_1:


//--------------------- .nv.shared._ZN7cutlass13device_kernelINS_4gemm6kernel13GemmUniversalIN4cute5tupleIJiiiiEEENS1_10collective13CollectiveMmaINS1_39MainloopSm90TmaGmmaRmemAWarpSpecializedILi14ENS5_IJNS4_1CILi1EEESB_SB_EEENS1_32KernelTmaWarpSpecializedPingpongEEENS5_IJNSA_ILi64EEESF_NSA_ILi32EEEEEENS_10tfloat32_tENS5_IJlSB_lEEESI_NS5_IJSB_llEEENS4_8TiledMMAINS4_8MMA_AtomIJNS4_4SM904GMMA29MMA_64x64x8_F32TF32TF32_RS_TNILNSO_7ScaleInE1ELSQ_1EEEEEENS4_6LayoutISC_NS5_IJNSA_ILi0EEESU_SU_EEEEENS5_IJNS4_10UnderscoreESX_SX_EEEEENS4_13SM90_TMA_LOADENS4_14ComposedLayoutINS4_7SwizzleILi3ELi4ELi3EEENS4_18smem_ptr_flag_bitsILi32EEENST_INS5_IJNSA_ILi8EEESG_EEENS5_IJSG_SB_EEEEEEEvNS4_8identityES10_NS11_INS12_ILi1ELi4ELi3EEES15_NST_INS5_IJS16_S16_EEENS5_IJSB_S16_EEEEEEENS4_9Copy_AtomIJNS4_39AutoVectorizingCopyWithAssumedAlignmentILi128EEESI_EEES1B_EENS_8epilogue10collective6detail29Sm90TmaWarpSpecializedAdapterINS1N_15DefaultEpilogueISI_SJ_SJ_NS1M_6thread17LinearCombinationISI_Li1EffLNS1R_9ScaleType4KindE0ELNS_15FloatRoundStyleE2ESI_EENS1_15EpilogueDefaultEEEEEvvEEEEvNT_6ParamsE --------------------------
	.section	.nv.shared._ZN7cutlass13device_kernelINS_4gemm6kernel13GemmUniversalIN4cute5tupleIJiiiiEEENS1_10collective13CollectiveMmaINS1_39MainloopSm90TmaGmmaRmemAWarpSpecializedILi14ENS5_IJNS4_1CILi1EEESB_SB_EEENS1_32KernelTmaWarpSpecializedPingpongEEENS5_IJNSA_ILi64EEESF_NSA_ILi32EEEEEENS_10tfloat32_tENS5_IJlSB_lEEESI_NS5_IJSB_llEEENS4_8TiledMMAINS4_8MMA_AtomIJNS4_4SM904GMMA29MMA_64x64x8_F32TF32TF32_RS_TNILNSO_7ScaleInE1ELSQ_1EEEEEENS4_6LayoutISC_NS5_IJNSA_ILi0EEESU_SU_EEEEENS5_IJNS4_10UnderscoreESX_SX_EEEEENS4_13SM90_TMA_LOADENS4_14ComposedLayoutINS4_7SwizzleILi3ELi4ELi3EEENS4_18smem_ptr_flag_bitsILi32EEENST_INS5_IJNSA_ILi8EEESG_EEENS5_IJSG_SB_EEEEEEEvNS4_8identityES10_NS11_INS12_ILi1ELi4ELi3EEES15_NST_INS5_IJS16_S16_EEENS5_IJSB_S16_EEEEEEENS4_9Copy_AtomIJNS4_39AutoVectorizingCopyWithAssumedAlignmentILi128EEESI_EEES1B_EENS_8epilogue10collective6detail29Sm90TmaWarpSpecializedAdapterINS1N_15DefaultEpilogueISI_SJ_SJ_NS1M_6thread17LinearCombinationISI_Li1EffLNS1R_9ScaleType4KindE0ELNS_15FloatRoundStyleE2ESI_EENS1_15EpilogueDefaultEEEEEvvEEEEvNT_6ParamsE,"aw",@nobits
	.sectionflags	@""
	.align	16
	.zero		1024


//--------------------- .nv.shared.reserved.0     --------------------------
	.section	.nv.shared.reserved.0,"aw",@nobits
	.weak		__nv_reservedSMEM_offset_0_alias
	.size		__nv_reservedSMEM_offset_0_alias, 0, 0
	.other		__nv_reservedSMEM_offset_0_alias,@"STO_CUDA_RESERVED_SHARED STV_DEFAULT"
__nv_reservedSMEM_offset_0_alias:
	.zero		0


//--------------------- .nv.global                --------------------------
	.section	.nv.global,"aw",@nobits
.nv.global:
	.type		_ZN40_INTERNAL_140c47f5_4_k_cu_7f8b45a3_257314cute1_E,@object
	.size		_ZN40_INTERNAL_140c47f5_4_k_cu_7f8b45a3_257314cute1_E,(_ZN40_INTERNAL_140c47f5_4_k_cu_7f8b45a3_257314cuda3std3__45__cpo6cbeginE - _ZN40_INTERNAL_140c47f5_4_k_cu_7f8b45a3_257314cute1_E)
_ZN40_INTERNAL_140c47f5_4_k_cu_7f8b45a3_257314cute1_E:
	.zero		1
	.type		_ZN40_INTERNAL_140c47f5_4_k_cu_7f8b45a3_257314cuda3std3__45__cpo6cbeginE,@object
	.size		_ZN40_INTERNAL_140c47f5_4_k_cu_7f8b45a3_257314cuda3std3__45__cpo6cbeginE,(_ZN40_INTERNAL_140c47f5_4_k_cu_7f8b45a3_257314cuda3std3__48in_placeE - _ZN40_INTERNAL_140c47f5_4_k_cu_7f8b45a3_257314cuda3std3__45__cpo6cbeginE)
_ZN40_INTERNAL_140c47f5_4_k_cu_7f8b45a3_257314cuda3std3__45__cpo6cbeginE:
	.zero		1
	.type		_ZN40_INTERNAL_140c47f5_4_k_cu_7f8b45a3_257314cuda3std3__48in_placeE,@object
	.size		_ZN40_INTERNAL_140c47f5_4_k_cu_7f8b45a3_257314cuda3std3__48in_placeE,(_ZN40_INTERNAL_140c47f5_4_k_cu_7f8b45a3_257314cuda3std6ranges3__45__cpo9iter_moveE - _ZN40_INTERNAL_140c47f5_4_k_cu_7f8b45a3_257314cuda3std3__48in_placeE)
_ZN40_INTERNAL_140c47f5_4_k_cu_7f8b45a3_257314cuda3std3__48in_placeE:
	.zero		1
	.type		_ZN40_INTERNAL_140c47f5_4_k_cu_7f8b45a3_257314cuda3std6ranges3__45__cpo9iter_moveE,@object
	.size		_ZN40_INTERNAL_140c47f5_4_k_cu_7f8b45a3_257314cuda3std6ranges3__45__cpo9iter_moveE,(_ZN40_INTERNAL_140c47f5_4_k_cu_7f8b45a3_257314cuda3std3__45__cpo5beginE - _ZN40_INTERNAL_140c47f5_4_k_cu_7f8b45a3_257314cuda3std6ranges3__45__cpo9iter_moveE)
_ZN40_INTERNAL_140c47f5_4_k_cu_7f8b45a3_257314cuda3std6ranges3__45__cpo9iter_moveE:
	.zero		1
	.type		_ZN40_INTERNAL_140c47f5_4_k_cu_7f8b45a3_257314cuda3std3__45__cpo5beginE,@object
	.size		_ZN40_INTERNAL_140c47f5_4_k_cu_7f8b45a3_257314cuda3std3__45__cpo5beginE,(_ZN40_INTERNAL_140c47f5_4_k_cu_7f8b45a3_257314cuda3std3__442_GLOBAL__N__140c47f5_4_k_cu_7f8b45a3_257316ignoreE - _ZN40_INTERNAL_140c47f5_4_k_cu_7f8b45a3_257314cuda3std3__45__cpo5beginE)
_ZN40_INTERNAL_140c47f5_4_k_cu_7f8b45a3_257314cuda3std3__45__cpo5beginE:
	.zero		1
	.type		_ZN40_INTERNAL_140c47f5_4_k_cu_7f8b45a3_257314cuda3std3__442_GLOBAL__N__140c47f5_4_k_cu_7f8b45a3_257316ignoreE,@object
	.size		_ZN40_INTERNAL_140c47f5_4_k_cu_7f8b45a3_257314cuda3std3__442_GLOBAL__N__140c47f5_4_k_cu_7f8b45a3_257316ignoreE,(_ZN40_INTERNAL_140c47f5_4_k_cu_7f8b45a3_257314cute7productE - _ZN40_INTERNAL_140c47f5_4_k_cu_7f8b45a3_257314cuda3std3__442_GLOBAL__N__140c47f5_4_k_cu_7f8b45a3_257316ignoreE)
_ZN40_INTERNAL_140c47f5_4_k_cu_7f8b45a3_257314cuda3std3__442_GLOBAL__N__140c47f5_4_k_cu_7f8b45a3_257316ignoreE:
	.zero		1
	.type		_ZN40_INTERNAL_140c47f5_4_k_cu_7f8b45a3_257314cute7productE,@object
	.size		_ZN40_INTERNAL_140c47f5_4_k_cu_7f8b45a3_257314cute7productE,(_ZN40_INTERNAL_140c47f5_4_k_cu_7f8b45a3_257314cuda3std3__45__cpo3endE - _ZN40_INTERNAL_140c47f5_4_k_cu_7f8b45a3_257314cute7productE)
_ZN40_INTERNAL_140c47f5_4_k_cu_7f8b45a3_257314cute7productE:
	.zero		1
	.type		_ZN40_INTERNAL_140c47f5_4_k_cu_7f8b45a3_257314cuda3std3__45__cpo3endE,@object
	.size		_ZN40_INTERNAL_140c47f5_4_k_cu_7f8b45a3_257314cuda3std3__45__cpo3endE,(_ZN40_INTERNAL_140c47f5_4_k_cu_7f8b45a3_257314cuda3std3__419piecewise_constructE - _ZN40_INTERNAL_140c47f5_4_k_cu_7f8b45a3_257314cuda3std3__45__cpo3endE)
_ZN40_INTERNAL_140c47f5_4_k_cu_7f8b45a3_257314cuda3std3__45__cpo3endE:
	.zero		1
	.type		_ZN40_INTERNAL_140c47f5_4_k_cu_7f8b45a3_257314cuda3std3__419piecewise_constructE,@object
	.size		_ZN40_INTERNAL_140c47f5_4_k_cu_7f8b45a3_257314cuda3std3__419piecewise_constructE,(_ZN40_INTERNAL_140c47f5_4_k_cu_7f8b45a3_257314cuda3std3__45__cpo4cendE - _ZN40_INTERNAL_140c47f5_4_k_cu_7f8b45a3_257314cuda3std3__419piecewise_constructE)
_ZN40_INTERNAL_140c47f5_4_k_cu_7f8b45a3_257314cuda3std3__419piecewise_constructE:
	.zero		1
	.type		_ZN40_INTERNAL_140c47f5_4_k_cu_7f8b45a3_257314cuda3std3__45__cpo4cendE,@object
	.size		_ZN40_INTERNAL_140c47f5_4_k_cu_7f8b45a3_257314cuda3std3__45__cpo4cendE,(_ZN40_INTERNAL_140c47f5_4_k_cu_7f8b45a3_257314cuda3std6ranges3__45__cpo4swapE - _ZN40_INTERNAL_140c47f5_4_k_cu_7f8b45a3_257314cuda3std3__45__cpo4cendE)
_ZN40_INTERNAL_140c47f5_4_k_cu_7f8b45a3_257314cuda3std3__45__cpo4cendE:
	.zero		1
	.type		_ZN40_INTERNAL_140c47f5_4_k_cu_7f8b45a3_257314cuda3std6ranges3__45__cpo4swapE,@object
	.size		_ZN40_INTERNAL_140c47f5_4_k_cu_7f8b45a3_257314cuda3std6ranges3__45__cpo4swapE,(.L_9 - _ZN40_INTERNAL_140c47f5_4_k_cu_7f8b45a3_257314cuda3std6ranges3__45__cpo4swapE)
_ZN40_INTERNAL_140c47f5_4_k_cu_7f8b45a3_257314cuda3std6ranges3__45__cpo4swapE:
	.zero		1
.L_9:


//--------------------- .nv.constant0._ZN7cutlass13device_kernelINS_4gemm6kernel13GemmUniversalIN4cute5tupleIJiiiiEEENS1_10collective13CollectiveMmaINS1_39MainloopSm90TmaGmmaRmemAWarpSpecializedILi14ENS5_IJNS4_1CILi1EEESB_SB_EEENS1_32KernelTmaWarpSpecializedPingpongEEENS5_IJNSA_ILi64EEESF_NSA_ILi32EEEEEENS_10tfloat32_tENS5_IJlSB_lEEESI_NS5_IJSB_llEEENS4_8TiledMMAINS4_8MMA_AtomIJNS4_4SM904GMMA29MMA_64x64x8_F32TF32TF32_RS_TNILNSO_7ScaleInE1ELSQ_1EEEEEENS4_6LayoutISC_NS5_IJNSA_ILi0EEESU_SU_EEEEENS5_IJNS4_10UnderscoreESX_SX_EEEEENS4_13SM90_TMA_LOADENS4_14ComposedLayoutINS4_7SwizzleILi3ELi4ELi3EEENS4_18smem_ptr_flag_bitsILi32EEENST_INS5_IJNSA_ILi8EEESG_EEENS5_IJSG_SB_EEEEEEEvNS4_8identityES10_NS11_INS12_ILi1ELi4ELi3EEES15_NST_INS5_IJS16_S16_EEENS5_IJSB_S16_EEEEEEENS4_9Copy_AtomIJNS4_39AutoVectorizingCopyWithAssumedAlignmentILi128EEESI_EEES1B_EENS_8epilogue10collective6detail29Sm90TmaWarpSpecializedAdapterINS1N_15DefaultEpilogueISI_SJ_SJ_NS1M_6thread17LinearCombinationISI_Li1EffLNS1R_9ScaleType4KindE0ELNS_15FloatRoundStyleE2ESI_EENS1_15EpilogueDefaultEEEEEvvEEEEvNT_6ParamsE --------------------------
	.section	.nv.constant0._ZN7cutlass13device_kernelINS_4gemm6kernel13GemmUniversalIN4cute5tupleIJiiiiEEENS1_10collective13CollectiveMmaINS1_39MainloopSm90TmaGmmaRmemAWarpSpecializedILi14ENS5_IJNS4_1CILi1EEESB_SB_EEENS1_32KernelTmaWarpSpecializedPingpongEEENS5_IJNSA_ILi64EEESF_NSA_ILi32EEEEEENS_10tfloat32_tENS5_IJlSB_lEEESI_NS5_IJSB_llEEENS4_8TiledMMAINS4_8MMA_AtomIJNS4_4SM904GMMA29MMA_64x64x8_F32TF32TF32_RS_TNILNSO_7ScaleInE1ELSQ_1EEEEEENS4_6LayoutISC_NS5_IJNSA_ILi0EEESU_SU_EEEEENS5_IJNS4_10UnderscoreESX_SX_EEEEENS4_13SM90_TMA_LOADENS4_14ComposedLayoutINS4_7SwizzleILi3ELi4ELi3EEENS4_18smem_ptr_flag_bitsILi32EEENST_INS5_IJNSA_ILi8EEESG_EEENS5_IJSG_SB_EEEEEEEvNS4_8identityES10_NS11_INS12_ILi1ELi4ELi3EEES15_NST_INS5_IJS16_S16_EEENS5_IJSB_S16_EEEEEEENS4_9Copy_AtomIJNS4_39AutoVectorizingCopyWithAssumedAlignmentILi128EEESI_EEES1B_EENS_8epilogue10collective6detail29Sm90TmaWarpSpecializedAdapterINS1N_15DefaultEpilogueISI_SJ_SJ_NS1M_6thread17LinearCombinationISI_Li1EffLNS1R_9ScaleType4KindE0ELNS_15FloatRoundStyleE2ESI_EENS1_15EpilogueDefaultEEEEEvvEEEEvNT_6ParamsE,"a",@progbits
	.sectionflags	@""
	.align	4
.nv.constant0._ZN7cutlass13device_kernelINS_4gemm6kernel13GemmUniversalIN4cute5tupleIJiiiiEEENS1_10collective13CollectiveMmaINS1_39MainloopSm90TmaGmmaRmemAWarpSpecializedILi14ENS5_IJNS4_1CILi1EEESB_SB_EEENS1_32KernelTmaWarpSpecializedPingpongEEENS5_IJNSA_ILi64EEESF_NSA_ILi32EEEEEENS_10tfloat32_tENS5_IJlSB_lEEESI_NS5_IJSB_llEEENS4_8TiledMMAINS4_8MMA_AtomIJNS4_4SM904GMMA29MMA_64x64x8_F32TF32TF32_RS_TNILNSO_7ScaleInE1ELSQ_1EEEEEENS4_6LayoutISC_NS5_IJNSA_ILi0EEESU_SU_EEEEENS5_IJNS4_10UnderscoreESX_SX_EEEEENS4_13SM90_TMA_LOADENS4_14ComposedLayoutINS4_7SwizzleILi3ELi4ELi3EEENS4_18smem_ptr_flag_bitsILi32EEENST_INS5_IJNSA_ILi8EEESG_EEENS5_IJSG_SB_EEEEEEEvNS4_8identityES10_NS11_INS12_ILi1ELi4ELi3EEES15_NST_INS5_IJS16_S16_EEENS5_IJSB_S16_EEEEEEENS4_9Copy_AtomIJNS4_39AutoVectorizingCopyWithAssumedAlignmentILi128EEESI_EEES1B_EENS_8epilogue10collective6detail29Sm90TmaWarpSpecializedAdapterINS1N_15DefaultEpilogueISI_SJ_SJ_NS1M_6thread17LinearCombinationISI_Li1EffLNS1R_9ScaleType4KindE0ELNS_15FloatRoundStyleE2ESI_EENS1_15EpilogueDefaultEEEEEvvEEEEvNT_6ParamsE:
	.zero		1664


//--------------------- SYMBOLS --------------------------

	.type		.nv.reservedSmem.offset0,@object
	.size		.nv.reservedSmem.offset0,0x4
	.type		__assertfail,@function
